//
// Generated by NVIDIA NVVM Compiler
//
// Compiler Build ID: CL-36424714
// Cuda compilation tools, release 13.0, V13.0.88
// Based on NVVM 20.0.0
//

.version 9.0
.target sm_100
.address_size 64

	// .globl	_Z9omp_batchPfS_iiPiS_S_S_S_f

.visible .entry _Z9omp_batchPfS_iiPiS_S_S_S_f(
	.param .u64 .ptr .align 1 _Z9omp_batchPfS_iiPiS_S_S_S_f_param_0,
	.param .u64 .ptr .align 1 _Z9omp_batchPfS_iiPiS_S_S_S_f_param_1,
	.param .u32 _Z9omp_batchPfS_iiPiS_S_S_S_f_param_2,
	.param .u32 _Z9omp_batchPfS_iiPiS_S_S_S_f_param_3,
	.param .u64 .ptr .align 1 _Z9omp_batchPfS_iiPiS_S_S_S_f_param_4,
	.param .u64 .ptr .align 1 _Z9omp_batchPfS_iiPiS_S_S_S_f_param_5,
	.param .u64 .ptr .align 1 _Z9omp_batchPfS_iiPiS_S_S_S_f_param_6,
	.param .u64 .ptr .align 1 _Z9omp_batchPfS_iiPiS_S_S_S_f_param_7,
	.param .u64 .ptr .align 1 _Z9omp_batchPfS_iiPiS_S_S_S_f_param_8,
	.param .f32 _Z9omp_batchPfS_iiPiS_S_S_S_f_param_9
)
{
	.reg .pred 	%p<152>;
	.reg .b16 	%rs<75>;
	.reg .b32 	%r<561>;
	.reg .b32 	%f<1049>;
	.reg .b64 	%rd<502>;

	ld.param.u64 	%rd32, [_Z9omp_batchPfS_iiPiS_S_S_S_f_param_0];
	ld.param.u64 	%rd33, [_Z9omp_batchPfS_iiPiS_S_S_S_f_param_1];
	ld.param.u32 	%r171, [_Z9omp_batchPfS_iiPiS_S_S_S_f_param_2];
	ld.param.u32 	%r172, [_Z9omp_batchPfS_iiPiS_S_S_S_f_param_3];
	ld.param.u64 	%rd34, [_Z9omp_batchPfS_iiPiS_S_S_S_f_param_4];
	ld.param.u64 	%rd35, [_Z9omp_batchPfS_iiPiS_S_S_S_f_param_5];
	ld.param.u64 	%rd36, [_Z9omp_batchPfS_iiPiS_S_S_S_f_param_6];
	ld.param.u64 	%rd37, [_Z9omp_batchPfS_iiPiS_S_S_S_f_param_7];
	ld.param.u64 	%rd38, [_Z9omp_batchPfS_iiPiS_S_S_S_f_param_8];
	ld.param.f32 	%f130, [_Z9omp_batchPfS_iiPiS_S_S_S_f_param_9];
	cvta.to.global.u64 	%rd1, %rd37;
	cvta.to.global.u64 	%rd39, %rd32;
	cvta.to.global.u64 	%rd40, %rd38;
	cvta.to.global.u64 	%rd2, %rd33;
	cvta.to.global.u64 	%rd41, %rd34;
	cvta.to.global.u64 	%rd42, %rd36;
	cvta.to.global.u64 	%rd43, %rd35;
	mov.u32 	%r173, %ctaid.x;
	mul.lo.s32 	%r1, %r172, %r173;
	mul.wide.u32 	%rd44, %r1, 4;
	add.s64 	%rd3, %rd39, %rd44;
	mul.lo.s32 	%r174, %r171, %r173;
	mul.wide.u32 	%rd45, %r174, 4;
	add.s64 	%rd4, %rd41, %rd45;
	mul.lo.s32 	%r175, %r174, %r171;
	mul.wide.u32 	%rd46, %r175, 4;
	add.s64 	%rd5, %rd43, %rd46;
	add.s64 	%rd6, %rd42, %rd45;
	add.s64 	%rd7, %rd1, %rd44;
	add.s64 	%rd8, %rd40, %rd44;
	mov.b32 	%r176, 1065353216;
	st.global.u32 	[%rd5], %r176;
	setp.lt.s32 	%p1, %r172, 1;
	@%p1 bra 	$L__BB0_13;
	and.b32  	%r2, %r172, 15;
	setp.lt.u32 	%p2, %r172, 16;
	mov.b32 	%r490, 0;
	@%p2 bra 	$L__BB0_4;
	and.b32  	%r490, %r172, 2147483632;
	mov.b32 	%r536, 0;
$L__BB0_3:
	.pragma "nounroll";
	mul.wide.u32 	%rd47, %r536, 4;
	add.s64 	%rd48, %rd3, %rd47;
	ld.global.f32 	%f131, [%rd48];
	add.s64 	%rd49, %rd7, %rd47;
	st.global.f32 	[%rd49], %f131;
	add.s64 	%rd50, %rd8, %rd47;
	mov.b32 	%r179, 0;
	st.global.u32 	[%rd50], %r179;
	ld.global.f32 	%f132, [%rd48+4];
	st.global.f32 	[%rd49+4], %f132;
	st.global.u32 	[%rd50+4], %r179;
	ld.global.f32 	%f133, [%rd48+8];
	st.global.f32 	[%rd49+8], %f133;
	st.global.u32 	[%rd50+8], %r179;
	ld.global.f32 	%f134, [%rd48+12];
	st.global.f32 	[%rd49+12], %f134;
	st.global.u32 	[%rd50+12], %r179;
	ld.global.f32 	%f135, [%rd48+16];
	st.global.f32 	[%rd49+16], %f135;
	st.global.u32 	[%rd50+16], %r179;
	ld.global.f32 	%f136, [%rd48+20];
	st.global.f32 	[%rd49+20], %f136;
	st.global.u32 	[%rd50+20], %r179;
	ld.global.f32 	%f137, [%rd48+24];
	st.global.f32 	[%rd49+24], %f137;
	st.global.u32 	[%rd50+24], %r179;
	ld.global.f32 	%f138, [%rd48+28];
	st.global.f32 	[%rd49+28], %f138;
	st.global.u32 	[%rd50+28], %r179;
	ld.global.f32 	%f139, [%rd48+32];
	st.global.f32 	[%rd49+32], %f139;
	st.global.u32 	[%rd50+32], %r179;
	ld.global.f32 	%f140, [%rd48+36];
	st.global.f32 	[%rd49+36], %f140;
	st.global.u32 	[%rd50+36], %r179;
	ld.global.f32 	%f141, [%rd48+40];
	st.global.f32 	[%rd49+40], %f141;
	st.global.u32 	[%rd50+40], %r179;
	ld.global.f32 	%f142, [%rd48+44];
	st.global.f32 	[%rd49+44], %f142;
	st.global.u32 	[%rd50+44], %r179;
	ld.global.f32 	%f143, [%rd48+48];
	st.global.f32 	[%rd49+48], %f143;
	st.global.u32 	[%rd50+48], %r179;
	ld.global.f32 	%f144, [%rd48+52];
	st.global.f32 	[%rd49+52], %f144;
	st.global.u32 	[%rd50+52], %r179;
	ld.global.f32 	%f145, [%rd48+56];
	st.global.f32 	[%rd49+56], %f145;
	st.global.u32 	[%rd50+56], %r179;
	ld.global.f32 	%f146, [%rd48+60];
	st.global.f32 	[%rd49+60], %f146;
	st.global.u32 	[%rd50+60], %r179;
	add.s32 	%r536, %r536, 16;
	setp.eq.s32 	%p3, %r536, %r490;
	@%p3 bra 	$L__BB0_4;
	bra.uni 	$L__BB0_3;
$L__BB0_4:
	setp.eq.s32 	%p4, %r2, 0;
	@%p4 bra 	$L__BB0_13;
	and.b32  	%r5, %r172, 7;
	setp.lt.u32 	%p5, %r2, 8;
	@%p5 bra 	$L__BB0_7;
	mul.wide.u32 	%rd51, %r490, 4;
	add.s64 	%rd52, %rd3, %rd51;
	ld.global.f32 	%f147, [%rd52];
	add.s64 	%rd53, %rd7, %rd51;
	st.global.f32 	[%rd53], %f147;
	add.s64 	%rd54, %rd8, %rd51;
	mov.b32 	%r180, 0;
	st.global.u32 	[%rd54], %r180;
	ld.global.f32 	%f148, [%rd52+4];
	st.global.f32 	[%rd53+4], %f148;
	st.global.u32 	[%rd54+4], %r180;
	ld.global.f32 	%f149, [%rd52+8];
	st.global.f32 	[%rd53+8], %f149;
	st.global.u32 	[%rd54+8], %r180;
	ld.global.f32 	%f150, [%rd52+12];
	st.global.f32 	[%rd53+12], %f150;
	st.global.u32 	[%rd54+12], %r180;
	ld.global.f32 	%f151, [%rd52+16];
	st.global.f32 	[%rd53+16], %f151;
	st.global.u32 	[%rd54+16], %r180;
	ld.global.f32 	%f152, [%rd52+20];
	st.global.f32 	[%rd53+20], %f152;
	st.global.u32 	[%rd54+20], %r180;
	ld.global.f32 	%f153, [%rd52+24];
	st.global.f32 	[%rd53+24], %f153;
	st.global.u32 	[%rd54+24], %r180;
	ld.global.f32 	%f154, [%rd52+28];
	st.global.f32 	[%rd53+28], %f154;
	st.global.u32 	[%rd54+28], %r180;
	add.s32 	%r490, %r490, 8;
$L__BB0_7:
	setp.eq.s32 	%p6, %r5, 0;
	@%p6 bra 	$L__BB0_13;
	and.b32  	%r8, %r172, 3;
	setp.lt.u32 	%p7, %r5, 4;
	@%p7 bra 	$L__BB0_10;
	mul.wide.u32 	%rd55, %r490, 4;
	add.s64 	%rd56, %rd3, %rd55;
	ld.global.f32 	%f155, [%rd56];
	add.s64 	%rd57, %rd7, %rd55;
	st.global.f32 	[%rd57], %f155;
	add.s64 	%rd58, %rd8, %rd55;
	mov.b32 	%r181, 0;
	st.global.u32 	[%rd58], %r181;
	ld.global.f32 	%f156, [%rd56+4];
	st.global.f32 	[%rd57+4], %f156;
	st.global.u32 	[%rd58+4], %r181;
	ld.global.f32 	%f157, [%rd56+8];
	st.global.f32 	[%rd57+8], %f157;
	st.global.u32 	[%rd58+8], %r181;
	ld.global.f32 	%f158, [%rd56+12];
	st.global.f32 	[%rd57+12], %f158;
	st.global.u32 	[%rd58+12], %r181;
	add.s32 	%r490, %r490, 4;
$L__BB0_10:
	setp.eq.s32 	%p8, %r8, 0;
	@%p8 bra 	$L__BB0_13;
	mov.b32 	%r494, 0;
$L__BB0_12:
	.pragma "nounroll";
	mul.wide.u32 	%rd59, %r490, 4;
	add.s64 	%rd60, %rd3, %rd59;
	ld.global.f32 	%f159, [%rd60];
	add.s64 	%rd61, %rd7, %rd59;
	st.global.f32 	[%rd61], %f159;
	add.s64 	%rd62, %rd8, %rd59;
	mov.b32 	%r183, 0;
	st.global.u32 	[%rd62], %r183;
	add.s32 	%r490, %r490, 1;
	add.s32 	%r494, %r494, 1;
	setp.ne.s32 	%p9, %r494, %r8;
	@%p9 bra 	$L__BB0_12;
$L__BB0_13:
	setp.lt.s32 	%p10, %r171, 1;
	@%p10 bra 	$L__BB0_175;
	setp.gt.s32 	%p11, %r172, 0;
	add.s32 	%r15, %r171, 1;
	@%p11 bra 	$L__BB0_81;
	mov.b32 	%r537, 0;
	mov.b16 	%rs67, 0;
	mov.u16 	%rs68, %rs67;
$L__BB0_16:
	setp.eq.s32 	%p12, %r537, 0;
	@%p12 bra 	$L__BB0_51;
	mov.b32 	%r538, 0;
$L__BB0_18:
	mul.wide.u32 	%rd63, %r538, 4;
	add.s64 	%rd64, %rd4, %rd63;
	ld.global.u32 	%r186, [%rd64];
	setp.eq.s32 	%p13, %r186, 0;
	@%p13 bra 	$L__BB0_175;
	add.s32 	%r538, %r538, 1;
	setp.ne.s32 	%p14, %r538, %r537;
	@%p14 bra 	$L__BB0_18;
	mov.b32 	%r539, 0;
	mov.b16 	%rs69, 0;
	mov.u16 	%rs70, %rs69;
$L__BB0_21:
	setp.eq.s32 	%p15, %r539, 0;
	mov.f32 	%f1024, 0f00000000;
	@%p15 bra 	$L__BB0_35;
	mul.lo.s32 	%r118, %r539, %r171;
	setp.lt.u32 	%p16, %r539, 16;
	mov.b32 	%r542, 0;
	mov.f32 	%f1024, 0f00000000;
	@%p16 bra 	$L__BB0_25;
	and.b32  	%r542, %r539, 2147483632;
	mov.b32 	%r540, 0;
	mov.f32 	%f1024, 0f00000000;
$L__BB0_24:
	.pragma "nounroll";
	add.s32 	%r190, %r540, %r118;
	mul.wide.u32 	%rd65, %r190, 4;
	add.s64 	%rd66, %rd5, %rd65;
	ld.global.f32 	%f164, [%rd66];
	mul.wide.u32 	%rd67, %r540, 4;
	add.s64 	%rd68, %rd6, %rd67;
	ld.global.f32 	%f165, [%rd68];
	fma.rn.f32 	%f166, %f164, %f165, %f1024;
	ld.global.f32 	%f167, [%rd66+4];
	ld.global.f32 	%f168, [%rd68+4];
	fma.rn.f32 	%f169, %f167, %f168, %f166;
	ld.global.f32 	%f170, [%rd66+8];
	ld.global.f32 	%f171, [%rd68+8];
	fma.rn.f32 	%f172, %f170, %f171, %f169;
	ld.global.f32 	%f173, [%rd66+12];
	ld.global.f32 	%f174, [%rd68+12];
	fma.rn.f32 	%f175, %f173, %f174, %f172;
	ld.global.f32 	%f176, [%rd66+16];
	ld.global.f32 	%f177, [%rd68+16];
	fma.rn.f32 	%f178, %f176, %f177, %f175;
	ld.global.f32 	%f179, [%rd66+20];
	ld.global.f32 	%f180, [%rd68+20];
	fma.rn.f32 	%f181, %f179, %f180, %f178;
	ld.global.f32 	%f182, [%rd66+24];
	ld.global.f32 	%f183, [%rd68+24];
	fma.rn.f32 	%f184, %f182, %f183, %f181;
	ld.global.f32 	%f185, [%rd66+28];
	ld.global.f32 	%f186, [%rd68+28];
	fma.rn.f32 	%f187, %f185, %f186, %f184;
	ld.global.f32 	%f188, [%rd66+32];
	ld.global.f32 	%f189, [%rd68+32];
	fma.rn.f32 	%f190, %f188, %f189, %f187;
	ld.global.f32 	%f191, [%rd66+36];
	ld.global.f32 	%f192, [%rd68+36];
	fma.rn.f32 	%f193, %f191, %f192, %f190;
	ld.global.f32 	%f194, [%rd66+40];
	ld.global.f32 	%f195, [%rd68+40];
	fma.rn.f32 	%f196, %f194, %f195, %f193;
	ld.global.f32 	%f197, [%rd66+44];
	ld.global.f32 	%f198, [%rd68+44];
	fma.rn.f32 	%f199, %f197, %f198, %f196;
	ld.global.f32 	%f200, [%rd66+48];
	ld.global.f32 	%f201, [%rd68+48];
	fma.rn.f32 	%f202, %f200, %f201, %f199;
	ld.global.f32 	%f203, [%rd66+52];
	ld.global.f32 	%f204, [%rd68+52];
	fma.rn.f32 	%f205, %f203, %f204, %f202;
	ld.global.f32 	%f206, [%rd66+56];
	ld.global.f32 	%f207, [%rd68+56];
	fma.rn.f32 	%f208, %f206, %f207, %f205;
	ld.global.f32 	%f209, [%rd66+60];
	ld.global.f32 	%f210, [%rd68+60];
	fma.rn.f32 	%f1024, %f209, %f210, %f208;
	add.s32 	%r540, %r540, 16;
	setp.ne.s32 	%p17, %r540, %r542;
	@%p17 bra 	$L__BB0_24;
$L__BB0_25:
	and.b32  	%r191, %r539, 15;
	setp.eq.s32 	%p18, %r191, 0;
	@%p18 bra 	$L__BB0_35;
	cvt.u32.u16 	%r192, %rs70;
	and.b32  	%r123, %r192, 15;
	add.s32 	%r193, %r123, -1;
	setp.lt.u32 	%p19, %r193, 7;
	@%p19 bra 	$L__BB0_28;
	add.s32 	%r194, %r542, %r118;
	mul.wide.u32 	%rd69, %r194, 4;
	add.s64 	%rd70, %rd5, %rd69;
	ld.global.f32 	%f212, [%rd70];
	cvt.u64.u32 	%rd71, %r542;
	mul.wide.u32 	%rd72, %r542, 4;
	add.s64 	%rd73, %rd6, %rd72;
	ld.global.f32 	%f213, [%rd73];
	fma.rn.f32 	%f214, %f212, %f213, %f1024;
	cvt.u64.u32 	%rd74, %r118;
	add.s64 	%rd75, %rd71, %rd74;
	shl.b64 	%rd76, %rd75, 2;
	add.s64 	%rd77, %rd5, %rd76;
	ld.global.f32 	%f215, [%rd77+4];
	ld.global.f32 	%f216, [%rd73+4];
	fma.rn.f32 	%f217, %f215, %f216, %f214;
	ld.global.f32 	%f218, [%rd77+8];
	ld.global.f32 	%f219, [%rd73+8];
	fma.rn.f32 	%f220, %f218, %f219, %f217;
	ld.global.f32 	%f221, [%rd77+12];
	ld.global.f32 	%f222, [%rd73+12];
	fma.rn.f32 	%f223, %f221, %f222, %f220;
	ld.global.f32 	%f224, [%rd77+16];
	ld.global.f32 	%f225, [%rd73+16];
	fma.rn.f32 	%f226, %f224, %f225, %f223;
	ld.global.f32 	%f227, [%rd77+20];
	ld.global.f32 	%f228, [%rd73+20];
	fma.rn.f32 	%f229, %f227, %f228, %f226;
	ld.global.f32 	%f230, [%rd77+24];
	ld.global.f32 	%f231, [%rd73+24];
	fma.rn.f32 	%f232, %f230, %f231, %f229;
	ld.global.f32 	%f233, [%rd77+28];
	ld.global.f32 	%f234, [%rd73+28];
	fma.rn.f32 	%f1024, %f233, %f234, %f232;
	add.s32 	%r542, %r542, 8;
$L__BB0_28:
	and.b32  	%r195, %r123, 7;
	setp.eq.s32 	%p20, %r195, 0;
	@%p20 bra 	$L__BB0_35;
	cvt.u32.u16 	%r196, %rs69;
	and.b32  	%r197, %r196, 7;
	and.b32  	%r126, %r196, 3;
	add.s32 	%r198, %r197, -1;
	setp.lt.u32 	%p21, %r198, 3;
	@%p21 bra 	$L__BB0_31;
	add.s32 	%r199, %r542, %r118;
	mul.wide.u32 	%rd78, %r199, 4;
	add.s64 	%rd79, %rd5, %rd78;
	ld.global.f32 	%f236, [%rd79];
	cvt.u64.u32 	%rd80, %r542;
	mul.wide.u32 	%rd81, %r542, 4;
	add.s64 	%rd82, %rd6, %rd81;
	ld.global.f32 	%f237, [%rd82];
	fma.rn.f32 	%f238, %f236, %f237, %f1024;
	cvt.u64.u32 	%rd83, %r118;
	add.s64 	%rd84, %rd80, %rd83;
	shl.b64 	%rd85, %rd84, 2;
	add.s64 	%rd86, %rd5, %rd85;
	ld.global.f32 	%f239, [%rd86+4];
	ld.global.f32 	%f240, [%rd82+4];
	fma.rn.f32 	%f241, %f239, %f240, %f238;
	ld.global.f32 	%f242, [%rd86+8];
	ld.global.f32 	%f243, [%rd82+8];
	fma.rn.f32 	%f244, %f242, %f243, %f241;
	ld.global.f32 	%f245, [%rd86+12];
	ld.global.f32 	%f246, [%rd82+12];
	fma.rn.f32 	%f1024, %f245, %f246, %f244;
	add.s32 	%r542, %r542, 4;
$L__BB0_31:
	setp.eq.s32 	%p22, %r126, 0;
	@%p22 bra 	$L__BB0_35;
	add.s32 	%r200, %r542, %r118;
	mul.wide.u32 	%rd87, %r200, 4;
	add.s64 	%rd88, %rd5, %rd87;
	ld.global.f32 	%f247, [%rd88];
	cvt.u64.u32 	%rd23, %r542;
	mul.wide.u32 	%rd89, %r542, 4;
	add.s64 	%rd24, %rd6, %rd89;
	ld.global.f32 	%f248, [%rd24];
	fma.rn.f32 	%f1024, %f247, %f248, %f1024;
	setp.eq.s32 	%p23, %r126, 1;
	@%p23 bra 	$L__BB0_35;
	cvt.u64.u32 	%rd90, %r118;
	add.s64 	%rd91, %rd23, %rd90;
	shl.b64 	%rd92, %rd91, 2;
	add.s64 	%rd25, %rd5, %rd92;
	ld.global.f32 	%f249, [%rd25+4];
	ld.global.f32 	%f250, [%rd24+4];
	fma.rn.f32 	%f1024, %f249, %f250, %f1024;
	setp.eq.s32 	%p24, %r126, 2;
	@%p24 bra 	$L__BB0_35;
	ld.global.f32 	%f251, [%rd25+8];
	ld.global.f32 	%f252, [%rd24+8];
	fma.rn.f32 	%f1024, %f251, %f252, %f1024;
$L__BB0_35:
	mul.wide.u32 	%rd93, %r539, 4;
	add.s64 	%rd94, %rd4, %rd93;
	ld.global.u32 	%r201, [%rd94];
	mul.wide.s32 	%rd95, %r201, 4;
	add.s64 	%rd96, %rd2, %rd95;
	ld.global.f32 	%f253, [%rd96];
	sub.f32 	%f254, %f253, %f1024;
	mul.lo.s32 	%r202, %r539, %r15;
	mul.wide.u32 	%rd97, %r202, 4;
	add.s64 	%rd98, %rd5, %rd97;
	ld.global.f32 	%f255, [%rd98];
	div.rn.f32 	%f256, %f254, %f255;
	add.s64 	%rd99, %rd6, %rd93;
	st.global.f32 	[%rd99], %f256;
	add.s32 	%r539, %r539, 1;
	setp.ne.s32 	%p25, %r539, %r537;
	add.s16 	%rs70, %rs70, 1;
	add.s16 	%rs69, %rs69, 1;
	@%p25 bra 	$L__BB0_21;
	mul.lo.s32 	%r130, %r537, %r171;
	setp.lt.u32 	%p26, %r537, 16;
	mov.f32 	%f1032, 0f3F800000;
	mov.b32 	%r546, 0;
	@%p26 bra 	$L__BB0_39;
	and.b32  	%r546, %r537, 2147483632;
	mov.f32 	%f1032, 0f3F800000;
	mov.b32 	%r544, 0;
$L__BB0_38:
	.pragma "nounroll";
	mul.wide.u32 	%rd100, %r544, 4;
	add.s64 	%rd101, %rd6, %rd100;
	ld.global.f32 	%f260, [%rd101];
	add.s32 	%r205, %r544, %r130;
	mul.wide.u32 	%rd102, %r205, 4;
	add.s64 	%rd103, %rd5, %rd102;
	st.global.f32 	[%rd103], %f260;
	mul.f32 	%f261, %f260, %f260;
	sub.f32 	%f262, %f1032, %f261;
	ld.global.f32 	%f263, [%rd101+4];
	st.global.f32 	[%rd103+4], %f263;
	mul.f32 	%f264, %f263, %f263;
	sub.f32 	%f265, %f262, %f264;
	ld.global.f32 	%f266, [%rd101+8];
	st.global.f32 	[%rd103+8], %f266;
	mul.f32 	%f267, %f266, %f266;
	sub.f32 	%f268, %f265, %f267;
	ld.global.f32 	%f269, [%rd101+12];
	st.global.f32 	[%rd103+12], %f269;
	mul.f32 	%f270, %f269, %f269;
	sub.f32 	%f271, %f268, %f270;
	ld.global.f32 	%f272, [%rd101+16];
	st.global.f32 	[%rd103+16], %f272;
	mul.f32 	%f273, %f272, %f272;
	sub.f32 	%f274, %f271, %f273;
	ld.global.f32 	%f275, [%rd101+20];
	st.global.f32 	[%rd103+20], %f275;
	mul.f32 	%f276, %f275, %f275;
	sub.f32 	%f277, %f274, %f276;
	ld.global.f32 	%f278, [%rd101+24];
	st.global.f32 	[%rd103+24], %f278;
	mul.f32 	%f279, %f278, %f278;
	sub.f32 	%f280, %f277, %f279;
	ld.global.f32 	%f281, [%rd101+28];
	st.global.f32 	[%rd103+28], %f281;
	mul.f32 	%f282, %f281, %f281;
	sub.f32 	%f283, %f280, %f282;
	ld.global.f32 	%f284, [%rd101+32];
	st.global.f32 	[%rd103+32], %f284;
	mul.f32 	%f285, %f284, %f284;
	sub.f32 	%f286, %f283, %f285;
	ld.global.f32 	%f287, [%rd101+36];
	st.global.f32 	[%rd103+36], %f287;
	mul.f32 	%f288, %f287, %f287;
	sub.f32 	%f289, %f286, %f288;
	ld.global.f32 	%f290, [%rd101+40];
	st.global.f32 	[%rd103+40], %f290;
	mul.f32 	%f291, %f290, %f290;
	sub.f32 	%f292, %f289, %f291;
	ld.global.f32 	%f293, [%rd101+44];
	st.global.f32 	[%rd103+44], %f293;
	mul.f32 	%f294, %f293, %f293;
	sub.f32 	%f295, %f292, %f294;
	ld.global.f32 	%f296, [%rd101+48];
	st.global.f32 	[%rd103+48], %f296;
	mul.f32 	%f297, %f296, %f296;
	sub.f32 	%f298, %f295, %f297;
	ld.global.f32 	%f299, [%rd101+52];
	st.global.f32 	[%rd103+52], %f299;
	mul.f32 	%f300, %f299, %f299;
	sub.f32 	%f301, %f298, %f300;
	ld.global.f32 	%f302, [%rd101+56];
	st.global.f32 	[%rd103+56], %f302;
	mul.f32 	%f303, %f302, %f302;
	sub.f32 	%f304, %f301, %f303;
	ld.global.f32 	%f305, [%rd101+60];
	st.global.f32 	[%rd103+60], %f305;
	mul.f32 	%f306, %f305, %f305;
	sub.f32 	%f1032, %f304, %f306;
	add.s32 	%r544, %r544, 16;
	setp.ne.s32 	%p27, %r544, %r546;
	@%p27 bra 	$L__BB0_38;
$L__BB0_39:
	and.b32  	%r206, %r537, 15;
	setp.eq.s32 	%p28, %r206, 0;
	@%p28 bra 	$L__BB0_49;
	cvt.u32.u16 	%r207, %rs68;
	and.b32  	%r135, %r207, 15;
	add.s32 	%r208, %r135, -1;
	setp.lt.u32 	%p29, %r208, 7;
	@%p29 bra 	$L__BB0_42;
	cvt.u64.u32 	%rd104, %r546;
	mul.wide.u32 	%rd105, %r546, 4;
	add.s64 	%rd106, %rd6, %rd105;
	ld.global.f32 	%f308, [%rd106];
	add.s32 	%r209, %r546, %r130;
	mul.wide.u32 	%rd107, %r209, 4;
	add.s64 	%rd108, %rd5, %rd107;
	st.global.f32 	[%rd108], %f308;
	mul.f32 	%f309, %f308, %f308;
	sub.f32 	%f310, %f1032, %f309;
	ld.global.f32 	%f311, [%rd106+4];
	cvt.u64.u32 	%rd109, %r130;
	add.s64 	%rd110, %rd104, %rd109;
	shl.b64 	%rd111, %rd110, 2;
	add.s64 	%rd112, %rd5, %rd111;
	st.global.f32 	[%rd112+4], %f311;
	mul.f32 	%f312, %f311, %f311;
	sub.f32 	%f313, %f310, %f312;
	ld.global.f32 	%f314, [%rd106+8];
	st.global.f32 	[%rd112+8], %f314;
	mul.f32 	%f315, %f314, %f314;
	sub.f32 	%f316, %f313, %f315;
	ld.global.f32 	%f317, [%rd106+12];
	st.global.f32 	[%rd112+12], %f317;
	mul.f32 	%f318, %f317, %f317;
	sub.f32 	%f319, %f316, %f318;
	ld.global.f32 	%f320, [%rd106+16];
	st.global.f32 	[%rd112+16], %f320;
	mul.f32 	%f321, %f320, %f320;
	sub.f32 	%f322, %f319, %f321;
	ld.global.f32 	%f323, [%rd106+20];
	st.global.f32 	[%rd112+20], %f323;
	mul.f32 	%f324, %f323, %f323;
	sub.f32 	%f325, %f322, %f324;
	ld.global.f32 	%f326, [%rd106+24];
	st.global.f32 	[%rd112+24], %f326;
	mul.f32 	%f327, %f326, %f326;
	sub.f32 	%f328, %f325, %f327;
	ld.global.f32 	%f329, [%rd106+28];
	st.global.f32 	[%rd112+28], %f329;
	mul.f32 	%f330, %f329, %f329;
	sub.f32 	%f1032, %f328, %f330;
	add.s32 	%r546, %r546, 8;
$L__BB0_42:
	and.b32  	%r210, %r135, 7;
	setp.eq.s32 	%p30, %r210, 0;
	@%p30 bra 	$L__BB0_49;
	cvt.u32.u16 	%r211, %rs67;
	and.b32  	%r212, %r211, 7;
	and.b32  	%r138, %r211, 3;
	add.s32 	%r213, %r212, -1;
	setp.lt.u32 	%p31, %r213, 3;
	@%p31 bra 	$L__BB0_45;
	cvt.u64.u32 	%rd113, %r546;
	mul.wide.u32 	%rd114, %r546, 4;
	add.s64 	%rd115, %rd6, %rd114;
	ld.global.f32 	%f332, [%rd115];
	add.s32 	%r214, %r546, %r130;
	mul.wide.u32 	%rd116, %r214, 4;
	add.s64 	%rd117, %rd5, %rd116;
	st.global.f32 	[%rd117], %f332;
	mul.f32 	%f333, %f332, %f332;
	sub.f32 	%f334, %f1032, %f333;
	ld.global.f32 	%f335, [%rd115+4];
	cvt.u64.u32 	%rd118, %r130;
	add.s64 	%rd119, %rd113, %rd118;
	shl.b64 	%rd120, %rd119, 2;
	add.s64 	%rd121, %rd5, %rd120;
	st.global.f32 	[%rd121+4], %f335;
	mul.f32 	%f336, %f335, %f335;
	sub.f32 	%f337, %f334, %f336;
	ld.global.f32 	%f338, [%rd115+8];
	st.global.f32 	[%rd121+8], %f338;
	mul.f32 	%f339, %f338, %f338;
	sub.f32 	%f340, %f337, %f339;
	ld.global.f32 	%f341, [%rd115+12];
	st.global.f32 	[%rd121+12], %f341;
	mul.f32 	%f342, %f341, %f341;
	sub.f32 	%f1032, %f340, %f342;
	add.s32 	%r546, %r546, 4;
$L__BB0_45:
	setp.eq.s32 	%p32, %r138, 0;
	@%p32 bra 	$L__BB0_49;
	cvt.u64.u32 	%rd26, %r546;
	mul.wide.u32 	%rd122, %r546, 4;
	add.s64 	%rd27, %rd6, %rd122;
	ld.global.f32 	%f343, [%rd27];
	add.s32 	%r215, %r546, %r130;
	mul.wide.u32 	%rd123, %r215, 4;
	add.s64 	%rd124, %rd5, %rd123;
	st.global.f32 	[%rd124], %f343;
	mul.f32 	%f344, %f343, %f343;
	sub.f32 	%f1032, %f1032, %f344;
	setp.eq.s32 	%p33, %r138, 1;
	@%p33 bra 	$L__BB0_49;
	ld.global.f32 	%f345, [%rd27+4];
	cvt.u64.u32 	%rd125, %r130;
	add.s64 	%rd126, %rd26, %rd125;
	shl.b64 	%rd127, %rd126, 2;
	add.s64 	%rd28, %rd5, %rd127;
	st.global.f32 	[%rd28+4], %f345;
	mul.f32 	%f346, %f345, %f345;
	sub.f32 	%f1032, %f1032, %f346;
	setp.eq.s32 	%p34, %r138, 2;
	@%p34 bra 	$L__BB0_49;
	ld.global.f32 	%f347, [%rd27+8];
	st.global.f32 	[%rd28+8], %f347;
	mul.f32 	%f348, %f347, %f347;
	sub.f32 	%f1032, %f1032, %f348;
$L__BB0_49:
	setp.le.f32 	%p35, %f1032, %f130;
	@%p35 bra 	$L__BB0_175;
	sqrt.rn.f32 	%f349, %f1032;
	add.s32 	%r216, %r130, %r537;
	mul.wide.u32 	%rd128, %r216, 4;
	add.s64 	%rd129, %rd5, %rd128;
	st.global.f32 	[%rd129], %f349;
$L__BB0_51:
	mul.wide.u32 	%rd130, %r537, 4;
	add.s64 	%rd131, %rd4, %rd130;
	mov.b32 	%r548, 0;
	st.global.u32 	[%rd131], %r548;
	mov.b16 	%rs71, 0;
	mov.u16 	%rs72, %rs71;
$L__BB0_52:
	mov.u32 	%r141, %r548;
	setp.eq.s32 	%p36, %r141, 0;
	mov.f32 	%f1040, 0f00000000;
	@%p36 bra 	$L__BB0_66;
	mul.lo.s32 	%r142, %r141, %r171;
	setp.lt.u32 	%p37, %r141, 16;
	mov.b32 	%r551, 0;
	mov.f32 	%f1040, 0f00000000;
	@%p37 bra 	$L__BB0_56;
	and.b32  	%r551, %r141, 2147483632;
	mov.b32 	%r549, 0;
	mov.f32 	%f1040, 0f00000000;
$L__BB0_55:
	.pragma "nounroll";
	add.s32 	%r220, %r549, %r142;
	mul.wide.u32 	%rd132, %r220, 4;
	add.s64 	%rd133, %rd5, %rd132;
	ld.global.f32 	%f354, [%rd133];
	mul.wide.u32 	%rd134, %r549, 4;
	add.s64 	%rd135, %rd6, %rd134;
	ld.global.f32 	%f355, [%rd135];
	fma.rn.f32 	%f356, %f354, %f355, %f1040;
	ld.global.f32 	%f357, [%rd133+4];
	ld.global.f32 	%f358, [%rd135+4];
	fma.rn.f32 	%f359, %f357, %f358, %f356;
	ld.global.f32 	%f360, [%rd133+8];
	ld.global.f32 	%f361, [%rd135+8];
	fma.rn.f32 	%f362, %f360, %f361, %f359;
	ld.global.f32 	%f363, [%rd133+12];
	ld.global.f32 	%f364, [%rd135+12];
	fma.rn.f32 	%f365, %f363, %f364, %f362;
	ld.global.f32 	%f366, [%rd133+16];
	ld.global.f32 	%f367, [%rd135+16];
	fma.rn.f32 	%f368, %f366, %f367, %f365;
	ld.global.f32 	%f369, [%rd133+20];
	ld.global.f32 	%f370, [%rd135+20];
	fma.rn.f32 	%f371, %f369, %f370, %f368;
	ld.global.f32 	%f372, [%rd133+24];
	ld.global.f32 	%f373, [%rd135+24];
	fma.rn.f32 	%f374, %f372, %f373, %f371;
	ld.global.f32 	%f375, [%rd133+28];
	ld.global.f32 	%f376, [%rd135+28];
	fma.rn.f32 	%f377, %f375, %f376, %f374;
	ld.global.f32 	%f378, [%rd133+32];
	ld.global.f32 	%f379, [%rd135+32];
	fma.rn.f32 	%f380, %f378, %f379, %f377;
	ld.global.f32 	%f381, [%rd133+36];
	ld.global.f32 	%f382, [%rd135+36];
	fma.rn.f32 	%f383, %f381, %f382, %f380;
	ld.global.f32 	%f384, [%rd133+40];
	ld.global.f32 	%f385, [%rd135+40];
	fma.rn.f32 	%f386, %f384, %f385, %f383;
	ld.global.f32 	%f387, [%rd133+44];
	ld.global.f32 	%f388, [%rd135+44];
	fma.rn.f32 	%f389, %f387, %f388, %f386;
	ld.global.f32 	%f390, [%rd133+48];
	ld.global.f32 	%f391, [%rd135+48];
	fma.rn.f32 	%f392, %f390, %f391, %f389;
	ld.global.f32 	%f393, [%rd133+52];
	ld.global.f32 	%f394, [%rd135+52];
	fma.rn.f32 	%f395, %f393, %f394, %f392;
	ld.global.f32 	%f396, [%rd133+56];
	ld.global.f32 	%f397, [%rd135+56];
	fma.rn.f32 	%f398, %f396, %f397, %f395;
	ld.global.f32 	%f399, [%rd133+60];
	ld.global.f32 	%f400, [%rd135+60];
	fma.rn.f32 	%f1040, %f399, %f400, %f398;
	add.s32 	%r549, %r549, 16;
	setp.ne.s32 	%p38, %r549, %r551;
	@%p38 bra 	$L__BB0_55;
$L__BB0_56:
	and.b32  	%r221, %r141, 15;
	setp.eq.s32 	%p39, %r221, 0;
	@%p39 bra 	$L__BB0_66;
	cvt.u32.u16 	%r222, %rs72;
	and.b32  	%r147, %r222, 15;
	add.s32 	%r223, %r147, -1;
	setp.lt.u32 	%p40, %r223, 7;
	@%p40 bra 	$L__BB0_59;
	add.s32 	%r224, %r551, %r142;
	mul.wide.u32 	%rd136, %r224, 4;
	add.s64 	%rd137, %rd5, %rd136;
	ld.global.f32 	%f402, [%rd137];
	cvt.u64.u32 	%rd138, %r551;
	mul.wide.u32 	%rd139, %r551, 4;
	add.s64 	%rd140, %rd6, %rd139;
	ld.global.f32 	%f403, [%rd140];
	fma.rn.f32 	%f404, %f402, %f403, %f1040;
	cvt.u64.u32 	%rd141, %r142;
	add.s64 	%rd142, %rd138, %rd141;
	shl.b64 	%rd143, %rd142, 2;
	add.s64 	%rd144, %rd5, %rd143;
	ld.global.f32 	%f405, [%rd144+4];
	ld.global.f32 	%f406, [%rd140+4];
	fma.rn.f32 	%f407, %f405, %f406, %f404;
	ld.global.f32 	%f408, [%rd144+8];
	ld.global.f32 	%f409, [%rd140+8];
	fma.rn.f32 	%f410, %f408, %f409, %f407;
	ld.global.f32 	%f411, [%rd144+12];
	ld.global.f32 	%f412, [%rd140+12];
	fma.rn.f32 	%f413, %f411, %f412, %f410;
	ld.global.f32 	%f414, [%rd144+16];
	ld.global.f32 	%f415, [%rd140+16];
	fma.rn.f32 	%f416, %f414, %f415, %f413;
	ld.global.f32 	%f417, [%rd144+20];
	ld.global.f32 	%f418, [%rd140+20];
	fma.rn.f32 	%f419, %f417, %f418, %f416;
	ld.global.f32 	%f420, [%rd144+24];
	ld.global.f32 	%f421, [%rd140+24];
	fma.rn.f32 	%f422, %f420, %f421, %f419;
	ld.global.f32 	%f423, [%rd144+28];
	ld.global.f32 	%f424, [%rd140+28];
	fma.rn.f32 	%f1040, %f423, %f424, %f422;
	add.s32 	%r551, %r551, 8;
$L__BB0_59:
	and.b32  	%r225, %r147, 7;
	setp.eq.s32 	%p41, %r225, 0;
	@%p41 bra 	$L__BB0_66;
	cvt.u32.u16 	%r226, %rs71;
	and.b32  	%r227, %r226, 7;
	and.b32  	%r150, %r226, 3;
	add.s32 	%r228, %r227, -1;
	setp.lt.u32 	%p42, %r228, 3;
	@%p42 bra 	$L__BB0_62;
	add.s32 	%r229, %r551, %r142;
	mul.wide.u32 	%rd145, %r229, 4;
	add.s64 	%rd146, %rd5, %rd145;
	ld.global.f32 	%f426, [%rd146];
	cvt.u64.u32 	%rd147, %r551;
	mul.wide.u32 	%rd148, %r551, 4;
	add.s64 	%rd149, %rd6, %rd148;
	ld.global.f32 	%f427, [%rd149];
	fma.rn.f32 	%f428, %f426, %f427, %f1040;
	cvt.u64.u32 	%rd150, %r142;
	add.s64 	%rd151, %rd147, %rd150;
	shl.b64 	%rd152, %rd151, 2;
	add.s64 	%rd153, %rd5, %rd152;
	ld.global.f32 	%f429, [%rd153+4];
	ld.global.f32 	%f430, [%rd149+4];
	fma.rn.f32 	%f431, %f429, %f430, %f428;
	ld.global.f32 	%f432, [%rd153+8];
	ld.global.f32 	%f433, [%rd149+8];
	fma.rn.f32 	%f434, %f432, %f433, %f431;
	ld.global.f32 	%f435, [%rd153+12];
	ld.global.f32 	%f436, [%rd149+12];
	fma.rn.f32 	%f1040, %f435, %f436, %f434;
	add.s32 	%r551, %r551, 4;
$L__BB0_62:
	setp.eq.s32 	%p43, %r150, 0;
	@%p43 bra 	$L__BB0_66;
	add.s32 	%r230, %r551, %r142;
	mul.wide.u32 	%rd154, %r230, 4;
	add.s64 	%rd155, %rd5, %rd154;
	ld.global.f32 	%f437, [%rd155];
	cvt.u64.u32 	%rd29, %r551;
	mul.wide.u32 	%rd156, %r551, 4;
	add.s64 	%rd30, %rd6, %rd156;
	ld.global.f32 	%f438, [%rd30];
	fma.rn.f32 	%f1040, %f437, %f438, %f1040;
	setp.eq.s32 	%p44, %r150, 1;
	@%p44 bra 	$L__BB0_66;
	cvt.u64.u32 	%rd157, %r142;
	add.s64 	%rd158, %rd29, %rd157;
	shl.b64 	%rd159, %rd158, 2;
	add.s64 	%rd31, %rd5, %rd159;
	ld.global.f32 	%f439, [%rd31+4];
	ld.global.f32 	%f440, [%rd30+4];
	fma.rn.f32 	%f1040, %f439, %f440, %f1040;
	setp.eq.s32 	%p45, %r150, 2;
	@%p45 bra 	$L__BB0_66;
	ld.global.f32 	%f441, [%rd31+8];
	ld.global.f32 	%f442, [%rd30+8];
	fma.rn.f32 	%f1040, %f441, %f442, %f1040;
$L__BB0_66:
	mul.wide.u32 	%rd160, %r141, 4;
	add.s64 	%rd161, %rd4, %rd160;
	ld.global.u32 	%r231, [%rd161];
	mul.wide.s32 	%rd162, %r231, 4;
	add.s64 	%rd163, %rd3, %rd162;
	ld.global.f32 	%f443, [%rd163];
	sub.f32 	%f444, %f443, %f1040;
	mul.lo.s32 	%r232, %r141, %r15;
	mul.wide.u32 	%rd164, %r232, 4;
	add.s64 	%rd165, %rd5, %rd164;
	ld.global.f32 	%f445, [%rd165];
	div.rn.f32 	%f446, %f444, %f445;
	add.s64 	%rd166, %rd6, %rd160;
	st.global.f32 	[%rd166], %f446;
	add.s32 	%r548, %r141, 1;
	setp.ne.s32 	%p46, %r141, %r537;
	add.s16 	%rs72, %rs72, 1;
	add.s16 	%rs71, %rs71, 1;
	@%p46 bra 	$L__BB0_52;
	add.s32 	%r154, %r537, 1;
	mov.b32 	%r553, 0;
	mov.b16 	%rs73, 0;
	mov.u16 	%rs74, %rs73;
	mov.u32 	%r554, %r537;
	mov.u32 	%r555, %r154;
$L__BB0_68:
	mov.u32 	%r157, %r555;
	mov.u32 	%r555, %r554;
	setp.lt.s32 	%p47, %r537, %r157;
	mov.f32 	%f1048, 0f00000000;
	@%p47 bra 	$L__BB0_80;
	add.s32 	%r234, %r553, -1;
	setp.lt.u32 	%p48, %r234, 7;
	mov.f32 	%f1048, 0f00000000;
	mov.u32 	%r558, %r154;
	@%p48 bra 	$L__BB0_72;
	and.b32  	%r158, %r553, -8;
	mov.b32 	%r557, 0;
	mov.f32 	%f1048, 0f00000000;
	mov.u32 	%r558, %r154;
$L__BB0_71:
	.pragma "nounroll";
	add.s32 	%r236, %r558, -1;
	mul.lo.s32 	%r237, %r236, %r171;
	add.s32 	%r238, %r237, %r555;
	mul.wide.s32 	%rd167, %r238, 4;
	add.s64 	%rd168, %rd5, %rd167;
	ld.global.f32 	%f451, [%rd168];
	mul.wide.s32 	%rd169, %r558, 4;
	add.s64 	%rd170, %rd4, %rd169;
	ld.global.u32 	%r239, [%rd170+-4];
	mul.wide.s32 	%rd171, %r239, 4;
	add.s64 	%rd172, %rd8, %rd171;
	ld.global.f32 	%f452, [%rd172];
	fma.rn.f32 	%f453, %f451, %f452, %f1048;
	sub.s32 	%r240, %r237, %r171;
	add.s32 	%r241, %r240, %r555;
	mul.wide.s32 	%rd173, %r241, 4;
	add.s64 	%rd174, %rd5, %rd173;
	ld.global.f32 	%f454, [%rd174];
	ld.global.u32 	%r242, [%rd170+-8];
	mul.wide.s32 	%rd175, %r242, 4;
	add.s64 	%rd176, %rd8, %rd175;
	ld.global.f32 	%f455, [%rd176];
	fma.rn.f32 	%f456, %f454, %f455, %f453;
	sub.s32 	%r243, %r240, %r171;
	add.s32 	%r244, %r243, %r555;
	mul.wide.s32 	%rd177, %r244, 4;
	add.s64 	%rd178, %rd5, %rd177;
	ld.global.f32 	%f457, [%rd178];
	ld.global.u32 	%r245, [%rd170+-12];
	mul.wide.s32 	%rd179, %r245, 4;
	add.s64 	%rd180, %rd8, %rd179;
	ld.global.f32 	%f458, [%rd180];
	fma.rn.f32 	%f459, %f457, %f458, %f456;
	sub.s32 	%r246, %r243, %r171;
	add.s32 	%r247, %r246, %r555;
	mul.wide.s32 	%rd181, %r247, 4;
	add.s64 	%rd182, %rd5, %rd181;
	ld.global.f32 	%f460, [%rd182];
	ld.global.u32 	%r248, [%rd170+-16];
	mul.wide.s32 	%rd183, %r248, 4;
	add.s64 	%rd184, %rd8, %rd183;
	ld.global.f32 	%f461, [%rd184];
	fma.rn.f32 	%f462, %f460, %f461, %f459;
	sub.s32 	%r249, %r246, %r171;
	add.s32 	%r250, %r249, %r555;
	mul.wide.s32 	%rd185, %r250, 4;
	add.s64 	%rd186, %rd5, %rd185;
	ld.global.f32 	%f463, [%rd186];
	ld.global.u32 	%r251, [%rd170+-20];
	mul.wide.s32 	%rd187, %r251, 4;
	add.s64 	%rd188, %rd8, %rd187;
	ld.global.f32 	%f464, [%rd188];
	fma.rn.f32 	%f465, %f463, %f464, %f462;
	sub.s32 	%r252, %r249, %r171;
	add.s32 	%r253, %r252, %r555;
	mul.wide.s32 	%rd189, %r253, 4;
	add.s64 	%rd190, %rd5, %rd189;
	ld.global.f32 	%f466, [%rd190];
	ld.global.u32 	%r254, [%rd170+-24];
	mul.wide.s32 	%rd191, %r254, 4;
	add.s64 	%rd192, %rd8, %rd191;
	ld.global.f32 	%f467, [%rd192];
	fma.rn.f32 	%f468, %f466, %f467, %f465;
	sub.s32 	%r255, %r252, %r171;
	add.s32 	%r256, %r255, %r555;
	mul.wide.s32 	%rd193, %r256, 4;
	add.s64 	%rd194, %rd5, %rd193;
	ld.global.f32 	%f469, [%rd194];
	ld.global.u32 	%r257, [%rd170+-28];
	mul.wide.s32 	%rd195, %r257, 4;
	add.s64 	%rd196, %rd8, %rd195;
	ld.global.f32 	%f470, [%rd196];
	fma.rn.f32 	%f471, %f469, %f470, %f468;
	add.s32 	%r558, %r558, -8;
	sub.s32 	%r258, %r255, %r171;
	add.s32 	%r259, %r258, %r555;
	mul.wide.s32 	%rd197, %r259, 4;
	add.s64 	%rd198, %rd5, %rd197;
	ld.global.f32 	%f472, [%rd198];
	ld.global.u32 	%r260, [%rd170+-32];
	mul.wide.s32 	%rd199, %r260, 4;
	add.s64 	%rd200, %rd8, %rd199;
	ld.global.f32 	%f473, [%rd200];
	fma.rn.f32 	%f1048, %f472, %f473, %f471;
	add.s32 	%r557, %r557, 8;
	setp.ne.s32 	%p49, %r557, %r158;
	@%p49 bra 	$L__BB0_71;
$L__BB0_72:
	and.b32  	%r261, %r553, 7;
	setp.eq.s32 	%p50, %r261, 0;
	@%p50 bra 	$L__BB0_80;
	cvt.u32.u16 	%r262, %rs74;
	and.b32  	%r164, %r262, 7;
	add.s32 	%r263, %r164, -1;
	setp.lt.u32 	%p51, %r263, 3;
	@%p51 bra 	$L__BB0_75;
	add.s32 	%r264, %r558, -1;
	mul.lo.s32 	%r265, %r264, %r171;
	add.s32 	%r266, %r265, %r555;
	mul.wide.s32 	%rd201, %r266, 4;
	add.s64 	%rd202, %rd5, %rd201;
	ld.global.f32 	%f475, [%rd202];
	mul.wide.s32 	%rd203, %r558, 4;
	add.s64 	%rd204, %rd4, %rd203;
	ld.global.u32 	%r267, [%rd204+-4];
	mul.wide.s32 	%rd205, %r267, 4;
	add.s64 	%rd206, %rd8, %rd205;
	ld.global.f32 	%f476, [%rd206];
	fma.rn.f32 	%f477, %f475, %f476, %f1048;
	sub.s32 	%r268, %r265, %r171;
	add.s32 	%r269, %r268, %r555;
	mul.wide.s32 	%rd207, %r269, 4;
	add.s64 	%rd208, %rd5, %rd207;
	ld.global.f32 	%f478, [%rd208];
	ld.global.u32 	%r270, [%rd204+-8];
	mul.wide.s32 	%rd209, %r270, 4;
	add.s64 	%rd210, %rd8, %rd209;
	ld.global.f32 	%f479, [%rd210];
	fma.rn.f32 	%f480, %f478, %f479, %f477;
	sub.s32 	%r271, %r268, %r171;
	add.s32 	%r272, %r271, %r555;
	mul.wide.s32 	%rd211, %r272, 4;
	add.s64 	%rd212, %rd5, %rd211;
	ld.global.f32 	%f481, [%rd212];
	ld.global.u32 	%r273, [%rd204+-12];
	mul.wide.s32 	%rd213, %r273, 4;
	add.s64 	%rd214, %rd8, %rd213;
	ld.global.f32 	%f482, [%rd214];
	fma.rn.f32 	%f483, %f481, %f482, %f480;
	add.s32 	%r558, %r558, -4;
	sub.s32 	%r274, %r271, %r171;
	add.s32 	%r275, %r274, %r555;
	mul.wide.s32 	%rd215, %r275, 4;
	add.s64 	%rd216, %rd5, %rd215;
	ld.global.f32 	%f484, [%rd216];
	ld.global.u32 	%r276, [%rd204+-16];
	mul.wide.s32 	%rd217, %r276, 4;
	add.s64 	%rd218, %rd8, %rd217;
	ld.global.f32 	%f485, [%rd218];
	fma.rn.f32 	%f1048, %f484, %f485, %f483;
$L__BB0_75:
	and.b32  	%r277, %r164, 3;
	setp.eq.s32 	%p52, %r277, 0;
	@%p52 bra 	$L__BB0_80;
	and.b16  	%rs44, %rs73, 3;
	setp.eq.s16 	%p53, %rs44, 1;
	@%p53 bra 	$L__BB0_78;
	add.s32 	%r278, %r558, -1;
	mul.lo.s32 	%r279, %r278, %r171;
	add.s32 	%r280, %r279, %r555;
	mul.wide.s32 	%rd219, %r280, 4;
	add.s64 	%rd220, %rd5, %rd219;
	ld.global.f32 	%f487, [%rd220];
	mul.wide.s32 	%rd221, %r558, 4;
	add.s64 	%rd222, %rd4, %rd221;
	ld.global.u32 	%r281, [%rd222+-4];
	mul.wide.s32 	%rd223, %r281, 4;
	add.s64 	%rd224, %rd8, %rd223;
	ld.global.f32 	%f488, [%rd224];
	fma.rn.f32 	%f489, %f487, %f488, %f1048;
	add.s32 	%r558, %r558, -2;
	sub.s32 	%r282, %r279, %r171;
	add.s32 	%r283, %r282, %r555;
	mul.wide.s32 	%rd225, %r283, 4;
	add.s64 	%rd226, %rd5, %rd225;
	ld.global.f32 	%f490, [%rd226];
	ld.global.u32 	%r284, [%rd222+-8];
	mul.wide.s32 	%rd227, %r284, 4;
	add.s64 	%rd228, %rd8, %rd227;
	ld.global.f32 	%f491, [%rd228];
	fma.rn.f32 	%f1048, %f490, %f491, %f489;
$L__BB0_78:
	and.b16  	%rs45, %rs73, 1;
	setp.eq.b16 	%p54, %rs45, 1;
	not.pred 	%p55, %p54;
	@%p55 bra 	$L__BB0_80;
	add.s32 	%r285, %r558, -1;
	mad.lo.s32 	%r286, %r285, %r171, %r555;
	mul.wide.s32 	%rd229, %r286, 4;
	add.s64 	%rd230, %rd5, %rd229;
	ld.global.f32 	%f492, [%rd230];
	mul.wide.s32 	%rd231, %r558, 4;
	add.s64 	%rd232, %rd4, %rd231;
	ld.global.u32 	%r287, [%rd232+-4];
	mul.wide.s32 	%rd233, %r287, 4;
	add.s64 	%rd234, %rd8, %rd233;
	ld.global.f32 	%f493, [%rd234];
	fma.rn.f32 	%f1048, %f492, %f493, %f1048;
$L__BB0_80:
	mul.wide.s32 	%rd235, %r555, 4;
	add.s64 	%rd236, %rd6, %rd235;
	ld.global.f32 	%f494, [%rd236];
	sub.f32 	%f495, %f494, %f1048;
	mul.lo.s32 	%r288, %r555, %r15;
	mul.wide.s32 	%rd237, %r288, 4;
	add.s64 	%rd238, %rd5, %rd237;
	ld.global.f32 	%f496, [%rd238];
	div.rn.f32 	%f497, %f495, %f496;
	add.s64 	%rd239, %rd4, %rd235;
	ld.global.u32 	%r289, [%rd239];
	mul.wide.s32 	%rd240, %r289, 4;
	add.s64 	%rd241, %rd8, %rd240;
	st.global.f32 	[%rd241], %f497;
	add.s32 	%r554, %r555, -1;
	setp.gt.s32 	%p56, %r555, 0;
	add.s32 	%r553, %r553, 1;
	add.s16 	%rs74, %rs74, 1;
	add.s16 	%rs73, %rs73, 1;
	@%p56 bra 	$L__BB0_68;
	bra.uni 	$L__BB0_174;
$L__BB0_81:
	and.b32  	%r16, %r172, 15;
	and.b32  	%r17, %r172, 7;
	and.b32  	%r18, %r172, 2147483632;
	and.b32  	%r19, %r172, 3;
	add.s64 	%rd243, %rd44, %rd1;
	add.s64 	%rd9, %rd243, 32;
	mov.b32 	%r495, 0;
	mov.b16 	%rs58, 0;
	mov.u16 	%rs2, %rs58;
	mov.u16 	%rs60, %rs58;
$L__BB0_82:
	setp.lt.u32 	%p58, %r172, 16;
	add.s32 	%r21, %r495, 1;
	add.s16 	%rs4, %rs2, 1;
	mov.f32 	%f1014, 0f00000000;
	mov.b32 	%r498, 0;
	mov.u32 	%r532, %r498;
	@%p58 bra 	$L__BB0_85;
	mov.f32 	%f1014, 0f00000000;
	mov.b32 	%r498, 0;
	mov.u64 	%rd501, %rd9;
	mov.u32 	%r497, %r498;
$L__BB0_84:
	.pragma "nounroll";
	ld.global.f32 	%f500, [%rd501+-32];
	abs.f32 	%f501, %f500;
	setp.gt.f32 	%p59, %f501, %f1014;
	selp.f32 	%f502, %f501, %f1014, %p59;
	selp.b32 	%r294, %r497, %r498, %p59;
	ld.global.f32 	%f503, [%rd501+-28];
	abs.f32 	%f504, %f503;
	setp.gt.f32 	%p60, %f504, %f502;
	selp.f32 	%f505, %f504, %f502, %p60;
	add.s32 	%r295, %r497, 1;
	selp.b32 	%r296, %r295, %r294, %p60;
	ld.global.f32 	%f506, [%rd501+-24];
	abs.f32 	%f507, %f506;
	setp.gt.f32 	%p61, %f507, %f505;
	selp.f32 	%f508, %f507, %f505, %p61;
	add.s32 	%r297, %r497, 2;
	selp.b32 	%r298, %r297, %r296, %p61;
	ld.global.f32 	%f509, [%rd501+-20];
	abs.f32 	%f510, %f509;
	setp.gt.f32 	%p62, %f510, %f508;
	selp.f32 	%f511, %f510, %f508, %p62;
	add.s32 	%r299, %r497, 3;
	selp.b32 	%r300, %r299, %r298, %p62;
	ld.global.f32 	%f512, [%rd501+-16];
	abs.f32 	%f513, %f512;
	setp.gt.f32 	%p63, %f513, %f511;
	selp.f32 	%f514, %f513, %f511, %p63;
	add.s32 	%r301, %r497, 4;
	selp.b32 	%r302, %r301, %r300, %p63;
	ld.global.f32 	%f515, [%rd501+-12];
	abs.f32 	%f516, %f515;
	setp.gt.f32 	%p64, %f516, %f514;
	selp.f32 	%f517, %f516, %f514, %p64;
	add.s32 	%r303, %r497, 5;
	selp.b32 	%r304, %r303, %r302, %p64;
	ld.global.f32 	%f518, [%rd501+-8];
	abs.f32 	%f519, %f518;
	setp.gt.f32 	%p65, %f519, %f517;
	selp.f32 	%f520, %f519, %f517, %p65;
	add.s32 	%r305, %r497, 6;
	selp.b32 	%r306, %r305, %r304, %p65;
	ld.global.f32 	%f521, [%rd501+-4];
	abs.f32 	%f522, %f521;
	setp.gt.f32 	%p66, %f522, %f520;
	selp.f32 	%f523, %f522, %f520, %p66;
	add.s32 	%r307, %r497, 7;
	selp.b32 	%r308, %r307, %r306, %p66;
	ld.global.f32 	%f524, [%rd501];
	abs.f32 	%f525, %f524;
	setp.gt.f32 	%p67, %f525, %f523;
	selp.f32 	%f526, %f525, %f523, %p67;
	add.s32 	%r309, %r497, 8;
	selp.b32 	%r310, %r309, %r308, %p67;
	ld.global.f32 	%f527, [%rd501+4];
	abs.f32 	%f528, %f527;
	setp.gt.f32 	%p68, %f528, %f526;
	selp.f32 	%f529, %f528, %f526, %p68;
	add.s32 	%r311, %r497, 9;
	selp.b32 	%r312, %r311, %r310, %p68;
	ld.global.f32 	%f530, [%rd501+8];
	abs.f32 	%f531, %f530;
	setp.gt.f32 	%p69, %f531, %f529;
	selp.f32 	%f532, %f531, %f529, %p69;
	add.s32 	%r313, %r497, 10;
	selp.b32 	%r314, %r313, %r312, %p69;
	ld.global.f32 	%f533, [%rd501+12];
	abs.f32 	%f534, %f533;
	setp.gt.f32 	%p70, %f534, %f532;
	selp.f32 	%f535, %f534, %f532, %p70;
	add.s32 	%r315, %r497, 11;
	selp.b32 	%r316, %r315, %r314, %p70;
	ld.global.f32 	%f536, [%rd501+16];
	abs.f32 	%f537, %f536;
	setp.gt.f32 	%p71, %f537, %f535;
	selp.f32 	%f538, %f537, %f535, %p71;
	add.s32 	%r317, %r497, 12;
	selp.b32 	%r318, %r317, %r316, %p71;
	ld.global.f32 	%f539, [%rd501+20];
	abs.f32 	%f540, %f539;
	setp.gt.f32 	%p72, %f540, %f538;
	selp.f32 	%f541, %f540, %f538, %p72;
	add.s32 	%r319, %r497, 13;
	selp.b32 	%r320, %r319, %r318, %p72;
	ld.global.f32 	%f542, [%rd501+24];
	abs.f32 	%f543, %f542;
	setp.gt.f32 	%p73, %f543, %f541;
	selp.f32 	%f544, %f543, %f541, %p73;
	add.s32 	%r321, %r497, 14;
	selp.b32 	%r322, %r321, %r320, %p73;
	ld.global.f32 	%f545, [%rd501+28];
	abs.f32 	%f546, %f545;
	setp.gt.f32 	%p74, %f546, %f544;
	selp.f32 	%f1014, %f546, %f544, %p74;
	add.s32 	%r323, %r497, 15;
	selp.b32 	%r498, %r323, %r322, %p74;
	add.s64 	%rd501, %rd501, 64;
	add.s32 	%r497, %r497, 16;
	setp.eq.s32 	%p75, %r497, %r18;
	mov.u32 	%r532, %r18;
	@%p75 bra 	$L__BB0_85;
	bra.uni 	$L__BB0_84;
$L__BB0_85:
	setp.eq.s32 	%p76, %r16, 0;
	@%p76 bra 	$L__BB0_86;
	bra.uni 	$L__BB0_165;
$L__BB0_86:
	setp.eq.s32 	%p98, %r495, 0;
	@%p98 bra 	$L__BB0_108;
	mov.b32 	%r499, 0;
$L__BB0_88:
	mul.wide.u32 	%rd249, %r499, 4;
	add.s64 	%rd250, %rd4, %rd249;
	ld.global.u32 	%r351, [%rd250];
	setp.eq.s32 	%p99, %r498, %r351;
	@%p99 bra 	$L__BB0_175;
	add.s32 	%r499, %r499, 1;
	setp.ne.s32 	%p100, %r499, %r495;
	@%p100 bra 	$L__BB0_88;
	mul.lo.s32 	%r353, %r498, %r172;
	cvt.s64.s32 	%rd12, %r353;
	mov.b32 	%r500, 0;
	mov.b16 	%rs61, 0;
	mov.u16 	%rs62, %rs61;
$L__BB0_91:
	setp.eq.s32 	%p101, %r500, 0;
	mov.f32 	%f975, 0f00000000;
	@%p101 bra 	$L__BB0_92;
	bra.uni 	$L__BB0_152;
$L__BB0_92:
	mul.wide.u32 	%rd279, %r500, 4;
	add.s64 	%rd280, %rd4, %rd279;
	ld.global.s32 	%rd281, [%rd280];
	add.s64 	%rd282, %rd281, %rd12;
	shl.b64 	%rd283, %rd282, 2;
	add.s64 	%rd284, %rd2, %rd283;
	ld.global.f32 	%f680, [%rd284];
	sub.f32 	%f681, %f680, %f975;
	mul.lo.s32 	%r367, %r500, %r15;
	mul.wide.u32 	%rd285, %r367, 4;
	add.s64 	%rd286, %rd5, %rd285;
	ld.global.f32 	%f682, [%rd286];
	div.rn.f32 	%f683, %f681, %f682;
	add.s64 	%rd287, %rd6, %rd279;
	st.global.f32 	[%rd287], %f683;
	add.s32 	%r500, %r500, 1;
	setp.eq.s32 	%p111, %r500, %r495;
	add.s16 	%rs62, %rs62, 1;
	add.s16 	%rs61, %rs61, 1;
	@%p111 bra 	$L__BB0_93;
	bra.uni 	$L__BB0_91;
$L__BB0_93:
	mul.lo.s32 	%r94, %r495, %r171;
	setp.lt.u32 	%p112, %r495, 16;
	mov.f32 	%f983, 0f3F800000;
	mov.b32 	%r503, 0;
	@%p112 bra 	$L__BB0_96;
	and.b32  	%r503, %r495, 2147483632;
	mov.f32 	%f983, 0f3F800000;
	mov.b32 	%r502, 0;
$L__BB0_95:
	.pragma "nounroll";
	mul.wide.u32 	%rd288, %r502, 4;
	add.s64 	%rd289, %rd6, %rd288;
	ld.global.f32 	%f687, [%rd289];
	add.s32 	%r370, %r502, %r94;
	mul.wide.u32 	%rd290, %r370, 4;
	add.s64 	%rd291, %rd5, %rd290;
	st.global.f32 	[%rd291], %f687;
	mul.f32 	%f688, %f687, %f687;
	sub.f32 	%f689, %f983, %f688;
	ld.global.f32 	%f690, [%rd289+4];
	st.global.f32 	[%rd291+4], %f690;
	mul.f32 	%f691, %f690, %f690;
	sub.f32 	%f692, %f689, %f691;
	ld.global.f32 	%f693, [%rd289+8];
	st.global.f32 	[%rd291+8], %f693;
	mul.f32 	%f694, %f693, %f693;
	sub.f32 	%f695, %f692, %f694;
	ld.global.f32 	%f696, [%rd289+12];
	st.global.f32 	[%rd291+12], %f696;
	mul.f32 	%f697, %f696, %f696;
	sub.f32 	%f698, %f695, %f697;
	ld.global.f32 	%f699, [%rd289+16];
	st.global.f32 	[%rd291+16], %f699;
	mul.f32 	%f700, %f699, %f699;
	sub.f32 	%f701, %f698, %f700;
	ld.global.f32 	%f702, [%rd289+20];
	st.global.f32 	[%rd291+20], %f702;
	mul.f32 	%f703, %f702, %f702;
	sub.f32 	%f704, %f701, %f703;
	ld.global.f32 	%f705, [%rd289+24];
	st.global.f32 	[%rd291+24], %f705;
	mul.f32 	%f706, %f705, %f705;
	sub.f32 	%f707, %f704, %f706;
	ld.global.f32 	%f708, [%rd289+28];
	st.global.f32 	[%rd291+28], %f708;
	mul.f32 	%f709, %f708, %f708;
	sub.f32 	%f710, %f707, %f709;
	ld.global.f32 	%f711, [%rd289+32];
	st.global.f32 	[%rd291+32], %f711;
	mul.f32 	%f712, %f711, %f711;
	sub.f32 	%f713, %f710, %f712;
	ld.global.f32 	%f714, [%rd289+36];
	st.global.f32 	[%rd291+36], %f714;
	mul.f32 	%f715, %f714, %f714;
	sub.f32 	%f716, %f713, %f715;
	ld.global.f32 	%f717, [%rd289+40];
	st.global.f32 	[%rd291+40], %f717;
	mul.f32 	%f718, %f717, %f717;
	sub.f32 	%f719, %f716, %f718;
	ld.global.f32 	%f720, [%rd289+44];
	st.global.f32 	[%rd291+44], %f720;
	mul.f32 	%f721, %f720, %f720;
	sub.f32 	%f722, %f719, %f721;
	ld.global.f32 	%f723, [%rd289+48];
	st.global.f32 	[%rd291+48], %f723;
	mul.f32 	%f724, %f723, %f723;
	sub.f32 	%f725, %f722, %f724;
	ld.global.f32 	%f726, [%rd289+52];
	st.global.f32 	[%rd291+52], %f726;
	mul.f32 	%f727, %f726, %f726;
	sub.f32 	%f728, %f725, %f727;
	ld.global.f32 	%f729, [%rd289+56];
	st.global.f32 	[%rd291+56], %f729;
	mul.f32 	%f730, %f729, %f729;
	sub.f32 	%f731, %f728, %f730;
	ld.global.f32 	%f732, [%rd289+60];
	st.global.f32 	[%rd291+60], %f732;
	mul.f32 	%f733, %f732, %f732;
	sub.f32 	%f983, %f731, %f733;
	add.s32 	%r502, %r502, 16;
	setp.ne.s32 	%p113, %r502, %r503;
	@%p113 bra 	$L__BB0_95;
$L__BB0_96:
	and.b32  	%r371, %r495, 15;
	setp.eq.s32 	%p114, %r371, 0;
	@%p114 bra 	$L__BB0_106;
	cvt.u32.u16 	%r372, %rs60;
	and.b32  	%r36, %r372, 15;
	add.s32 	%r373, %r36, -1;
	setp.lt.u32 	%p115, %r373, 7;
	@%p115 bra 	$L__BB0_99;
	cvt.u64.u32 	%rd292, %r503;
	mul.wide.u32 	%rd293, %r503, 4;
	add.s64 	%rd294, %rd6, %rd293;
	ld.global.f32 	%f735, [%rd294];
	add.s32 	%r374, %r503, %r94;
	mul.wide.u32 	%rd295, %r374, 4;
	add.s64 	%rd296, %rd5, %rd295;
	st.global.f32 	[%rd296], %f735;
	mul.f32 	%f736, %f735, %f735;
	sub.f32 	%f737, %f983, %f736;
	ld.global.f32 	%f738, [%rd294+4];
	cvt.u64.u32 	%rd297, %r94;
	add.s64 	%rd298, %rd292, %rd297;
	shl.b64 	%rd299, %rd298, 2;
	add.s64 	%rd300, %rd5, %rd299;
	st.global.f32 	[%rd300+4], %f738;
	mul.f32 	%f739, %f738, %f738;
	sub.f32 	%f740, %f737, %f739;
	ld.global.f32 	%f741, [%rd294+8];
	st.global.f32 	[%rd300+8], %f741;
	mul.f32 	%f742, %f741, %f741;
	sub.f32 	%f743, %f740, %f742;
	ld.global.f32 	%f744, [%rd294+12];
	st.global.f32 	[%rd300+12], %f744;
	mul.f32 	%f745, %f744, %f744;
	sub.f32 	%f746, %f743, %f745;
	ld.global.f32 	%f747, [%rd294+16];
	st.global.f32 	[%rd300+16], %f747;
	mul.f32 	%f748, %f747, %f747;
	sub.f32 	%f749, %f746, %f748;
	ld.global.f32 	%f750, [%rd294+20];
	st.global.f32 	[%rd300+20], %f750;
	mul.f32 	%f751, %f750, %f750;
	sub.f32 	%f752, %f749, %f751;
	ld.global.f32 	%f753, [%rd294+24];
	st.global.f32 	[%rd300+24], %f753;
	mul.f32 	%f754, %f753, %f753;
	sub.f32 	%f755, %f752, %f754;
	ld.global.f32 	%f756, [%rd294+28];
	st.global.f32 	[%rd300+28], %f756;
	mul.f32 	%f757, %f756, %f756;
	sub.f32 	%f983, %f755, %f757;
	add.s32 	%r503, %r503, 8;
$L__BB0_99:
	and.b32  	%r375, %r36, 7;
	setp.eq.s32 	%p116, %r375, 0;
	@%p116 bra 	$L__BB0_106;
	cvt.u32.u16 	%r376, %rs2;
	and.b32  	%r377, %r376, 7;
	and.b32  	%r39, %r376, 3;
	add.s32 	%r378, %r377, -1;
	setp.lt.u32 	%p117, %r378, 3;
	@%p117 bra 	$L__BB0_102;
	cvt.u64.u32 	%rd301, %r503;
	mul.wide.u32 	%rd302, %r503, 4;
	add.s64 	%rd303, %rd6, %rd302;
	ld.global.f32 	%f759, [%rd303];
	add.s32 	%r379, %r503, %r94;
	mul.wide.u32 	%rd304, %r379, 4;
	add.s64 	%rd305, %rd5, %rd304;
	st.global.f32 	[%rd305], %f759;
	mul.f32 	%f760, %f759, %f759;
	sub.f32 	%f761, %f983, %f760;
	ld.global.f32 	%f762, [%rd303+4];
	cvt.u64.u32 	%rd306, %r94;
	add.s64 	%rd307, %rd301, %rd306;
	shl.b64 	%rd308, %rd307, 2;
	add.s64 	%rd309, %rd5, %rd308;
	st.global.f32 	[%rd309+4], %f762;
	mul.f32 	%f763, %f762, %f762;
	sub.f32 	%f764, %f761, %f763;
	ld.global.f32 	%f765, [%rd303+8];
	st.global.f32 	[%rd309+8], %f765;
	mul.f32 	%f766, %f765, %f765;
	sub.f32 	%f767, %f764, %f766;
	ld.global.f32 	%f768, [%rd303+12];
	st.global.f32 	[%rd309+12], %f768;
	mul.f32 	%f769, %f768, %f768;
	sub.f32 	%f983, %f767, %f769;
	add.s32 	%r503, %r503, 4;
$L__BB0_102:
	setp.eq.s32 	%p118, %r39, 0;
	@%p118 bra 	$L__BB0_106;
	cvt.u64.u32 	%rd13, %r503;
	mul.wide.u32 	%rd310, %r503, 4;
	add.s64 	%rd14, %rd6, %rd310;
	ld.global.f32 	%f770, [%rd14];
	add.s32 	%r380, %r503, %r94;
	mul.wide.u32 	%rd311, %r380, 4;
	add.s64 	%rd312, %rd5, %rd311;
	st.global.f32 	[%rd312], %f770;
	mul.f32 	%f771, %f770, %f770;
	sub.f32 	%f983, %f983, %f771;
	setp.eq.s32 	%p119, %r39, 1;
	@%p119 bra 	$L__BB0_106;
	ld.global.f32 	%f772, [%rd14+4];
	cvt.u64.u32 	%rd313, %r94;
	add.s64 	%rd314, %rd13, %rd313;
	shl.b64 	%rd315, %rd314, 2;
	add.s64 	%rd15, %rd5, %rd315;
	st.global.f32 	[%rd15+4], %f772;
	mul.f32 	%f773, %f772, %f772;
	sub.f32 	%f983, %f983, %f773;
	setp.eq.s32 	%p120, %r39, 2;
	@%p120 bra 	$L__BB0_106;
	ld.global.f32 	%f774, [%rd14+8];
	st.global.f32 	[%rd15+8], %f774;
	mul.f32 	%f775, %f774, %f774;
	sub.f32 	%f983, %f983, %f775;
$L__BB0_106:
	setp.le.f32 	%p121, %f983, %f130;
	@%p121 bra 	$L__BB0_175;
	sqrt.rn.f32 	%f776, %f983;
	add.s32 	%r381, %r94, %r495;
	mul.wide.u32 	%rd316, %r381, 4;
	add.s64 	%rd317, %rd5, %rd316;
	st.global.f32 	[%rd317], %f776;
$L__BB0_108:
	mul.wide.u32 	%rd318, %r495, 4;
	add.s64 	%rd319, %rd4, %rd318;
	st.global.u32 	[%rd319], %r498;
	mov.b32 	%r506, 0;
	mov.b16 	%rs63, 0;
	mov.u16 	%rs64, %rs63;
$L__BB0_109:
	mov.u32 	%r42, %r506;
	setp.eq.s32 	%p122, %r42, 0;
	mov.f32 	%f985, 0f00000000;
	@%p122 bra 	$L__BB0_110;
	bra.uni 	$L__BB0_139;
$L__BB0_110:
	mul.wide.u32 	%rd348, %r42, 4;
	add.s64 	%rd349, %rd4, %rd348;
	ld.global.u32 	%r396, [%rd349];
	mul.wide.s32 	%rd350, %r396, 4;
	add.s64 	%rd351, %rd3, %rd350;
	ld.global.f32 	%f870, [%rd351];
	sub.f32 	%f871, %f870, %f985;
	mul.lo.s32 	%r397, %r42, %r15;
	mul.wide.u32 	%rd352, %r397, 4;
	add.s64 	%rd353, %rd5, %rd352;
	ld.global.f32 	%f872, [%rd353];
	div.rn.f32 	%f873, %f871, %f872;
	add.s64 	%rd354, %rd6, %rd348;
	st.global.f32 	[%rd354], %f873;
	add.s32 	%r506, %r42, 1;
	setp.ne.s32 	%p132, %r42, %r495;
	add.s16 	%rs64, %rs64, 1;
	add.s16 	%rs63, %rs63, 1;
	@%p132 bra 	$L__BB0_109;
	mov.b32 	%r508, 0;
	mov.b16 	%rs65, 0;
	mov.u16 	%rs66, %rs65;
	mov.u32 	%r509, %r495;
	mov.u32 	%r510, %r21;
$L__BB0_112:
	mov.u32 	%r48, %r510;
	mov.u32 	%r510, %r509;
	setp.lt.s32 	%p133, %r495, %r48;
	mov.f32 	%f987, 0f00000000;
	@%p133 bra 	$L__BB0_113;
	bra.uni 	$L__BB0_128;
$L__BB0_113:
	mul.wide.s32 	%rd423, %r510, 4;
	add.s64 	%rd424, %rd6, %rd423;
	ld.global.f32 	%f921, [%rd424];
	sub.f32 	%f922, %f921, %f987;
	mul.lo.s32 	%r453, %r510, %r15;
	mul.wide.s32 	%rd425, %r453, 4;
	add.s64 	%rd426, %rd5, %rd425;
	ld.global.f32 	%f923, [%rd426];
	div.rn.f32 	%f924, %f922, %f923;
	add.s64 	%rd427, %rd4, %rd423;
	ld.global.u32 	%r454, [%rd427];
	mul.wide.s32 	%rd428, %r454, 4;
	add.s64 	%rd429, %rd8, %rd428;
	st.global.f32 	[%rd429], %f924;
	add.s32 	%r509, %r510, -1;
	setp.gt.s32 	%p142, %r510, 0;
	add.s32 	%r508, %r508, 1;
	add.s16 	%rs66, %rs66, 1;
	add.s16 	%rs65, %rs65, 1;
	@%p142 bra 	$L__BB0_112;
	cvt.u32.u16 	%r456, %rs4;
	and.b32  	%r457, %r456, 7;
	and.b32  	%r55, %r21, 7;
	and.b32  	%r56, %r21, -8;
	and.b32  	%r57, %r456, 3;
	and.b16  	%rs17, %rs58, 1;
	add.s32 	%r58, %r457, -1;
	mov.b32 	%r513, 0;
$L__BB0_115:
	setp.lt.u32 	%p143, %r495, 7;
	mul.lo.s32 	%r60, %r513, %r172;
	mov.f32 	%f995, 0f00000000;
	mov.b32 	%r516, 0;
	@%p143 bra 	$L__BB0_118;
	mov.f32 	%f995, 0f00000000;
	mov.b32 	%r514, 0;
$L__BB0_117:
	.pragma "nounroll";
	mul.wide.u32 	%rd430, %r514, 4;
	add.s64 	%rd431, %rd4, %rd430;
	ld.global.u32 	%r460, [%rd431];
	add.s32 	%r461, %r460, %r60;
	mul.wide.s32 	%rd432, %r461, 4;
	add.s64 	%rd433, %rd2, %rd432;
	ld.global.f32 	%f928, [%rd433];
	mul.wide.s32 	%rd434, %r460, 4;
	add.s64 	%rd435, %rd8, %rd434;
	ld.global.f32 	%f929, [%rd435];
	fma.rn.f32 	%f930, %f928, %f929, %f995;
	ld.global.u32 	%r462, [%rd431+4];
	add.s32 	%r463, %r462, %r60;
	mul.wide.s32 	%rd436, %r463, 4;
	add.s64 	%rd437, %rd2, %rd436;
	ld.global.f32 	%f931, [%rd437];
	mul.wide.s32 	%rd438, %r462, 4;
	add.s64 	%rd439, %rd8, %rd438;
	ld.global.f32 	%f932, [%rd439];
	fma.rn.f32 	%f933, %f931, %f932, %f930;
	ld.global.u32 	%r464, [%rd431+8];
	add.s32 	%r465, %r464, %r60;
	mul.wide.s32 	%rd440, %r465, 4;
	add.s64 	%rd441, %rd2, %rd440;
	ld.global.f32 	%f934, [%rd441];
	mul.wide.s32 	%rd442, %r464, 4;
	add.s64 	%rd443, %rd8, %rd442;
	ld.global.f32 	%f935, [%rd443];
	fma.rn.f32 	%f936, %f934, %f935, %f933;
	ld.global.u32 	%r466, [%rd431+12];
	add.s32 	%r467, %r466, %r60;
	mul.wide.s32 	%rd444, %r467, 4;
	add.s64 	%rd445, %rd2, %rd444;
	ld.global.f32 	%f937, [%rd445];
	mul.wide.s32 	%rd446, %r466, 4;
	add.s64 	%rd447, %rd8, %rd446;
	ld.global.f32 	%f938, [%rd447];
	fma.rn.f32 	%f939, %f937, %f938, %f936;
	ld.global.u32 	%r468, [%rd431+16];
	add.s32 	%r469, %r468, %r60;
	mul.wide.s32 	%rd448, %r469, 4;
	add.s64 	%rd449, %rd2, %rd448;
	ld.global.f32 	%f940, [%rd449];
	mul.wide.s32 	%rd450, %r468, 4;
	add.s64 	%rd451, %rd8, %rd450;
	ld.global.f32 	%f941, [%rd451];
	fma.rn.f32 	%f942, %f940, %f941, %f939;
	ld.global.u32 	%r470, [%rd431+20];
	add.s32 	%r471, %r470, %r60;
	mul.wide.s32 	%rd452, %r471, 4;
	add.s64 	%rd453, %rd2, %rd452;
	ld.global.f32 	%f943, [%rd453];
	mul.wide.s32 	%rd454, %r470, 4;
	add.s64 	%rd455, %rd8, %rd454;
	ld.global.f32 	%f944, [%rd455];
	fma.rn.f32 	%f945, %f943, %f944, %f942;
	ld.global.u32 	%r472, [%rd431+24];
	add.s32 	%r473, %r472, %r60;
	mul.wide.s32 	%rd456, %r473, 4;
	add.s64 	%rd457, %rd2, %rd456;
	ld.global.f32 	%f946, [%rd457];
	mul.wide.s32 	%rd458, %r472, 4;
	add.s64 	%rd459, %rd8, %rd458;
	ld.global.f32 	%f947, [%rd459];
	fma.rn.f32 	%f948, %f946, %f947, %f945;
	ld.global.u32 	%r474, [%rd431+28];
	add.s32 	%r475, %r474, %r60;
	mul.wide.s32 	%rd460, %r475, 4;
	add.s64 	%rd461, %rd2, %rd460;
	ld.global.f32 	%f949, [%rd461];
	mul.wide.s32 	%rd462, %r474, 4;
	add.s64 	%rd463, %rd8, %rd462;
	ld.global.f32 	%f950, [%rd463];
	fma.rn.f32 	%f995, %f949, %f950, %f948;
	add.s32 	%r514, %r514, 8;
	setp.ne.s32 	%p144, %r514, %r56;
	mov.u32 	%r516, %r56;
	@%p144 bra 	$L__BB0_117;
$L__BB0_118:
	setp.eq.s32 	%p145, %r55, 0;
	@%p145 bra 	$L__BB0_126;
	setp.lt.u32 	%p146, %r58, 3;
	@%p146 bra 	$L__BB0_121;
	mul.wide.u32 	%rd464, %r516, 4;
	add.s64 	%rd465, %rd4, %rd464;
	ld.global.u32 	%r476, [%rd465];
	add.s32 	%r477, %r476, %r60;
	mul.wide.s32 	%rd466, %r477, 4;
	add.s64 	%rd467, %rd2, %rd466;
	ld.global.f32 	%f952, [%rd467];
	mul.wide.s32 	%rd468, %r476, 4;
	add.s64 	%rd469, %rd8, %rd468;
	ld.global.f32 	%f953, [%rd469];
	fma.rn.f32 	%f954, %f952, %f953, %f995;
	ld.global.u32 	%r478, [%rd465+4];
	add.s32 	%r479, %r478, %r60;
	mul.wide.s32 	%rd470, %r479, 4;
	add.s64 	%rd471, %rd2, %rd470;
	ld.global.f32 	%f955, [%rd471];
	mul.wide.s32 	%rd472, %r478, 4;
	add.s64 	%rd473, %rd8, %rd472;
	ld.global.f32 	%f956, [%rd473];
	fma.rn.f32 	%f957, %f955, %f956, %f954;
	ld.global.u32 	%r480, [%rd465+8];
	add.s32 	%r481, %r480, %r60;
	mul.wide.s32 	%rd474, %r481, 4;
	add.s64 	%rd475, %rd2, %rd474;
	ld.global.f32 	%f958, [%rd475];
	mul.wide.s32 	%rd476, %r480, 4;
	add.s64 	%rd477, %rd8, %rd476;
	ld.global.f32 	%f959, [%rd477];
	fma.rn.f32 	%f960, %f958, %f959, %f957;
	ld.global.u32 	%r482, [%rd465+12];
	add.s32 	%r483, %r482, %r60;
	mul.wide.s32 	%rd478, %r483, 4;
	add.s64 	%rd479, %rd2, %rd478;
	ld.global.f32 	%f961, [%rd479];
	mul.wide.s32 	%rd480, %r482, 4;
	add.s64 	%rd481, %rd8, %rd480;
	ld.global.f32 	%f962, [%rd481];
	fma.rn.f32 	%f995, %f961, %f962, %f960;
	add.s32 	%r516, %r516, 4;
$L__BB0_121:
	setp.eq.s32 	%p147, %r57, 0;
	@%p147 bra 	$L__BB0_126;
	and.b16  	%rs57, %rs58, 3;
	setp.eq.s16 	%p148, %rs57, 0;
	@%p148 bra 	$L__BB0_124;
	mul.wide.u32 	%rd482, %r516, 4;
	add.s64 	%rd483, %rd4, %rd482;
	ld.global.u32 	%r484, [%rd483];
	add.s32 	%r485, %r484, %r60;
	mul.wide.s32 	%rd484, %r485, 4;
	add.s64 	%rd485, %rd2, %rd484;
	ld.global.f32 	%f964, [%rd485];
	mul.wide.s32 	%rd486, %r484, 4;
	add.s64 	%rd487, %rd8, %rd486;
	ld.global.f32 	%f965, [%rd487];
	fma.rn.f32 	%f966, %f964, %f965, %f995;
	ld.global.u32 	%r486, [%rd483+4];
	add.s32 	%r487, %r486, %r60;
	mul.wide.s32 	%rd488, %r487, 4;
	add.s64 	%rd489, %rd2, %rd488;
	ld.global.f32 	%f967, [%rd489];
	mul.wide.s32 	%rd490, %r486, 4;
	add.s64 	%rd491, %rd8, %rd490;
	ld.global.f32 	%f968, [%rd491];
	fma.rn.f32 	%f995, %f967, %f968, %f966;
	add.s32 	%r516, %r516, 2;
$L__BB0_124:
	setp.ne.s16 	%p149, %rs17, 0;
	@%p149 bra 	$L__BB0_126;
	mul.wide.u32 	%rd492, %r516, 4;
	add.s64 	%rd493, %rd4, %rd492;
	ld.global.u32 	%r488, [%rd493];
	add.s32 	%r489, %r488, %r60;
	mul.wide.s32 	%rd494, %r489, 4;
	add.s64 	%rd495, %rd2, %rd494;
	ld.global.f32 	%f969, [%rd495];
	mul.wide.s32 	%rd496, %r488, 4;
	add.s64 	%rd497, %rd8, %rd496;
	ld.global.f32 	%f970, [%rd497];
	fma.rn.f32 	%f995, %f969, %f970, %f995;
$L__BB0_126:
	mul.wide.u32 	%rd498, %r513, 4;
	add.s64 	%rd499, %rd3, %rd498;
	ld.global.f32 	%f971, [%rd499];
	sub.f32 	%f972, %f971, %f995;
	add.s64 	%rd500, %rd7, %rd498;
	st.global.f32 	[%rd500], %f972;
	add.s32 	%r513, %r513, 1;
	setp.eq.s32 	%p150, %r513, %r172;
	@%p150 bra 	$L__BB0_127;
	bra.uni 	$L__BB0_115;
$L__BB0_127:
	setp.eq.s32 	%p151, %r21, %r171;
	add.s16 	%rs60, %rs60, 1;
	add.s16 	%rs58, %rs58, 1;
	mov.u16 	%rs2, %rs4;
	mov.u32 	%r495, %r21;
	@%p151 bra 	$L__BB0_175;
	bra.uni 	$L__BB0_82;
$L__BB0_128:
	add.s32 	%r399, %r508, -1;
	setp.lt.u32 	%p134, %r399, 7;
	mov.f32 	%f987, 0f00000000;
	mov.u32 	%r518, %r21;
	@%p134 bra 	$L__BB0_131;
	and.b32  	%r69, %r508, -8;
	mov.b32 	%r512, 0;
	mov.f32 	%f987, 0f00000000;
	mov.u32 	%r518, %r21;
$L__BB0_130:
	.pragma "nounroll";
	add.s32 	%r401, %r518, -1;
	mul.lo.s32 	%r402, %r401, %r171;
	add.s32 	%r403, %r402, %r510;
	mul.wide.s32 	%rd355, %r403, 4;
	add.s64 	%rd356, %rd5, %rd355;
	ld.global.f32 	%f878, [%rd356];
	mul.wide.s32 	%rd357, %r518, 4;
	add.s64 	%rd358, %rd4, %rd357;
	ld.global.u32 	%r404, [%rd358+-4];
	mul.wide.s32 	%rd359, %r404, 4;
	add.s64 	%rd360, %rd8, %rd359;
	ld.global.f32 	%f879, [%rd360];
	fma.rn.f32 	%f880, %f878, %f879, %f987;
	sub.s32 	%r405, %r402, %r171;
	add.s32 	%r406, %r405, %r510;
	mul.wide.s32 	%rd361, %r406, 4;
	add.s64 	%rd362, %rd5, %rd361;
	ld.global.f32 	%f881, [%rd362];
	ld.global.u32 	%r407, [%rd358+-8];
	mul.wide.s32 	%rd363, %r407, 4;
	add.s64 	%rd364, %rd8, %rd363;
	ld.global.f32 	%f882, [%rd364];
	fma.rn.f32 	%f883, %f881, %f882, %f880;
	sub.s32 	%r408, %r405, %r171;
	add.s32 	%r409, %r408, %r510;
	mul.wide.s32 	%rd365, %r409, 4;
	add.s64 	%rd366, %rd5, %rd365;
	ld.global.f32 	%f884, [%rd366];
	ld.global.u32 	%r410, [%rd358+-12];
	mul.wide.s32 	%rd367, %r410, 4;
	add.s64 	%rd368, %rd8, %rd367;
	ld.global.f32 	%f885, [%rd368];
	fma.rn.f32 	%f886, %f884, %f885, %f883;
	sub.s32 	%r411, %r408, %r171;
	add.s32 	%r412, %r411, %r510;
	mul.wide.s32 	%rd369, %r412, 4;
	add.s64 	%rd370, %rd5, %rd369;
	ld.global.f32 	%f887, [%rd370];
	ld.global.u32 	%r413, [%rd358+-16];
	mul.wide.s32 	%rd371, %r413, 4;
	add.s64 	%rd372, %rd8, %rd371;
	ld.global.f32 	%f888, [%rd372];
	fma.rn.f32 	%f889, %f887, %f888, %f886;
	sub.s32 	%r414, %r411, %r171;
	add.s32 	%r415, %r414, %r510;
	mul.wide.s32 	%rd373, %r415, 4;
	add.s64 	%rd374, %rd5, %rd373;
	ld.global.f32 	%f890, [%rd374];
	ld.global.u32 	%r416, [%rd358+-20];
	mul.wide.s32 	%rd375, %r416, 4;
	add.s64 	%rd376, %rd8, %rd375;
	ld.global.f32 	%f891, [%rd376];
	fma.rn.f32 	%f892, %f890, %f891, %f889;
	sub.s32 	%r417, %r414, %r171;
	add.s32 	%r418, %r417, %r510;
	mul.wide.s32 	%rd377, %r418, 4;
	add.s64 	%rd378, %rd5, %rd377;
	ld.global.f32 	%f893, [%rd378];
	ld.global.u32 	%r419, [%rd358+-24];
	mul.wide.s32 	%rd379, %r419, 4;
	add.s64 	%rd380, %rd8, %rd379;
	ld.global.f32 	%f894, [%rd380];
	fma.rn.f32 	%f895, %f893, %f894, %f892;
	sub.s32 	%r420, %r417, %r171;
	add.s32 	%r421, %r420, %r510;
	mul.wide.s32 	%rd381, %r421, 4;
	add.s64 	%rd382, %rd5, %rd381;
	ld.global.f32 	%f896, [%rd382];
	ld.global.u32 	%r422, [%rd358+-28];
	mul.wide.s32 	%rd383, %r422, 4;
	add.s64 	%rd384, %rd8, %rd383;
	ld.global.f32 	%f897, [%rd384];
	fma.rn.f32 	%f898, %f896, %f897, %f895;
	add.s32 	%r518, %r518, -8;
	sub.s32 	%r423, %r420, %r171;
	add.s32 	%r424, %r423, %r510;
	mul.wide.s32 	%rd385, %r424, 4;
	add.s64 	%rd386, %rd5, %rd385;
	ld.global.f32 	%f899, [%rd386];
	ld.global.u32 	%r425, [%rd358+-32];
	mul.wide.s32 	%rd387, %r425, 4;
	add.s64 	%rd388, %rd8, %rd387;
	ld.global.f32 	%f900, [%rd388];
	fma.rn.f32 	%f987, %f899, %f900, %f898;
	add.s32 	%r512, %r512, 8;
	setp.eq.s32 	%p135, %r512, %r69;
	@%p135 bra 	$L__BB0_131;
	bra.uni 	$L__BB0_130;
$L__BB0_131:
	and.b32  	%r426, %r508, 7;
	setp.eq.s32 	%p136, %r426, 0;
	@%p136 bra 	$L__BB0_113;
	cvt.u32.u16 	%r427, %rs66;
	and.b32  	%r71, %r427, 7;
	add.s32 	%r428, %r71, -1;
	setp.lt.u32 	%p137, %r428, 3;
	@%p137 bra 	$L__BB0_134;
	add.s32 	%r429, %r518, -1;
	mul.lo.s32 	%r430, %r429, %r171;
	add.s32 	%r431, %r430, %r510;
	mul.wide.s32 	%rd389, %r431, 4;
	add.s64 	%rd390, %rd5, %rd389;
	ld.global.f32 	%f902, [%rd390];
	mul.wide.s32 	%rd391, %r518, 4;
	add.s64 	%rd392, %rd4, %rd391;
	ld.global.u32 	%r432, [%rd392+-4];
	mul.wide.s32 	%rd393, %r432, 4;
	add.s64 	%rd394, %rd8, %rd393;
	ld.global.f32 	%f903, [%rd394];
	fma.rn.f32 	%f904, %f902, %f903, %f987;
	sub.s32 	%r433, %r430, %r171;
	add.s32 	%r434, %r433, %r510;
	mul.wide.s32 	%rd395, %r434, 4;
	add.s64 	%rd396, %rd5, %rd395;
	ld.global.f32 	%f905, [%rd396];
	ld.global.u32 	%r435, [%rd392+-8];
	mul.wide.s32 	%rd397, %r435, 4;
	add.s64 	%rd398, %rd8, %rd397;
	ld.global.f32 	%f906, [%rd398];
	fma.rn.f32 	%f907, %f905, %f906, %f904;
	sub.s32 	%r436, %r433, %r171;
	add.s32 	%r437, %r436, %r510;
	mul.wide.s32 	%rd399, %r437, 4;
	add.s64 	%rd400, %rd5, %rd399;
	ld.global.f32 	%f908, [%rd400];
	ld.global.u32 	%r438, [%rd392+-12];
	mul.wide.s32 	%rd401, %r438, 4;
	add.s64 	%rd402, %rd8, %rd401;
	ld.global.f32 	%f909, [%rd402];
	fma.rn.f32 	%f910, %f908, %f909, %f907;
	add.s32 	%r518, %r518, -4;
	sub.s32 	%r439, %r436, %r171;
	add.s32 	%r440, %r439, %r510;
	mul.wide.s32 	%rd403, %r440, 4;
	add.s64 	%rd404, %rd5, %rd403;
	ld.global.f32 	%f911, [%rd404];
	ld.global.u32 	%r441, [%rd392+-16];
	mul.wide.s32 	%rd405, %r441, 4;
	add.s64 	%rd406, %rd8, %rd405;
	ld.global.f32 	%f912, [%rd406];
	fma.rn.f32 	%f987, %f911, %f912, %f910;
$L__BB0_134:
	and.b32  	%r442, %r71, 3;
	setp.eq.s32 	%p138, %r442, 0;
	@%p138 bra 	$L__BB0_113;
	and.b16  	%rs55, %rs65, 3;
	setp.eq.s16 	%p139, %rs55, 1;
	@%p139 bra 	$L__BB0_137;
	add.s32 	%r443, %r518, -1;
	mul.lo.s32 	%r444, %r443, %r171;
	add.s32 	%r445, %r444, %r510;
	mul.wide.s32 	%rd407, %r445, 4;
	add.s64 	%rd408, %rd5, %rd407;
	ld.global.f32 	%f914, [%rd408];
	mul.wide.s32 	%rd409, %r518, 4;
	add.s64 	%rd410, %rd4, %rd409;
	ld.global.u32 	%r446, [%rd410+-4];
	mul.wide.s32 	%rd411, %r446, 4;
	add.s64 	%rd412, %rd8, %rd411;
	ld.global.f32 	%f915, [%rd412];
	fma.rn.f32 	%f916, %f914, %f915, %f987;
	add.s32 	%r518, %r518, -2;
	sub.s32 	%r447, %r444, %r171;
	add.s32 	%r448, %r447, %r510;
	mul.wide.s32 	%rd413, %r448, 4;
	add.s64 	%rd414, %rd5, %rd413;
	ld.global.f32 	%f917, [%rd414];
	ld.global.u32 	%r449, [%rd410+-8];
	mul.wide.s32 	%rd415, %r449, 4;
	add.s64 	%rd416, %rd8, %rd415;
	ld.global.f32 	%f918, [%rd416];
	fma.rn.f32 	%f987, %f917, %f918, %f916;
$L__BB0_137:
	and.b16  	%rs56, %rs65, 1;
	setp.eq.b16 	%p140, %rs56, 1;
	not.pred 	%p141, %p140;
	@%p141 bra 	$L__BB0_113;
	add.s32 	%r450, %r518, -1;
	mad.lo.s32 	%r451, %r450, %r171, %r510;
	mul.wide.s32 	%rd417, %r451, 4;
	add.s64 	%rd418, %rd5, %rd417;
	ld.global.f32 	%f919, [%rd418];
	mul.wide.s32 	%rd419, %r518, 4;
	add.s64 	%rd420, %rd4, %rd419;
	ld.global.u32 	%r452, [%rd420+-4];
	mul.wide.s32 	%rd421, %r452, 4;
	add.s64 	%rd422, %rd8, %rd421;
	ld.global.f32 	%f920, [%rd422];
	fma.rn.f32 	%f987, %f919, %f920, %f987;
	bra.uni 	$L__BB0_113;
$L__BB0_139:
	mul.lo.s32 	%r76, %r42, %r171;
	setp.lt.u32 	%p123, %r42, 16;
	mov.b32 	%r521, 0;
	mov.f32 	%f985, 0f00000000;
	@%p123 bra 	$L__BB0_142;
	and.b32  	%r521, %r42, 2147483632;
	mov.b32 	%r507, 0;
	mov.f32 	%f985, 0f00000000;
$L__BB0_141:
	.pragma "nounroll";
	add.s32 	%r385, %r507, %r76;
	mul.wide.u32 	%rd320, %r385, 4;
	add.s64 	%rd321, %rd5, %rd320;
	ld.global.f32 	%f781, [%rd321];
	mul.wide.u32 	%rd322, %r507, 4;
	add.s64 	%rd323, %rd6, %rd322;
	ld.global.f32 	%f782, [%rd323];
	fma.rn.f32 	%f783, %f781, %f782, %f985;
	ld.global.f32 	%f784, [%rd321+4];
	ld.global.f32 	%f785, [%rd323+4];
	fma.rn.f32 	%f786, %f784, %f785, %f783;
	ld.global.f32 	%f787, [%rd321+8];
	ld.global.f32 	%f788, [%rd323+8];
	fma.rn.f32 	%f789, %f787, %f788, %f786;
	ld.global.f32 	%f790, [%rd321+12];
	ld.global.f32 	%f791, [%rd323+12];
	fma.rn.f32 	%f792, %f790, %f791, %f789;
	ld.global.f32 	%f793, [%rd321+16];
	ld.global.f32 	%f794, [%rd323+16];
	fma.rn.f32 	%f795, %f793, %f794, %f792;
	ld.global.f32 	%f796, [%rd321+20];
	ld.global.f32 	%f797, [%rd323+20];
	fma.rn.f32 	%f798, %f796, %f797, %f795;
	ld.global.f32 	%f799, [%rd321+24];
	ld.global.f32 	%f800, [%rd323+24];
	fma.rn.f32 	%f801, %f799, %f800, %f798;
	ld.global.f32 	%f802, [%rd321+28];
	ld.global.f32 	%f803, [%rd323+28];
	fma.rn.f32 	%f804, %f802, %f803, %f801;
	ld.global.f32 	%f805, [%rd321+32];
	ld.global.f32 	%f806, [%rd323+32];
	fma.rn.f32 	%f807, %f805, %f806, %f804;
	ld.global.f32 	%f808, [%rd321+36];
	ld.global.f32 	%f809, [%rd323+36];
	fma.rn.f32 	%f810, %f808, %f809, %f807;
	ld.global.f32 	%f811, [%rd321+40];
	ld.global.f32 	%f812, [%rd323+40];
	fma.rn.f32 	%f813, %f811, %f812, %f810;
	ld.global.f32 	%f814, [%rd321+44];
	ld.global.f32 	%f815, [%rd323+44];
	fma.rn.f32 	%f816, %f814, %f815, %f813;
	ld.global.f32 	%f817, [%rd321+48];
	ld.global.f32 	%f818, [%rd323+48];
	fma.rn.f32 	%f819, %f817, %f818, %f816;
	ld.global.f32 	%f820, [%rd321+52];
	ld.global.f32 	%f821, [%rd323+52];
	fma.rn.f32 	%f822, %f820, %f821, %f819;
	ld.global.f32 	%f823, [%rd321+56];
	ld.global.f32 	%f824, [%rd323+56];
	fma.rn.f32 	%f825, %f823, %f824, %f822;
	ld.global.f32 	%f826, [%rd321+60];
	ld.global.f32 	%f827, [%rd323+60];
	fma.rn.f32 	%f985, %f826, %f827, %f825;
	add.s32 	%r507, %r507, 16;
	setp.eq.s32 	%p124, %r507, %r521;
	@%p124 bra 	$L__BB0_142;
	bra.uni 	$L__BB0_141;
$L__BB0_142:
	and.b32  	%r386, %r42, 15;
	setp.eq.s32 	%p125, %r386, 0;
	@%p125 bra 	$L__BB0_110;
	cvt.u32.u16 	%r387, %rs64;
	and.b32  	%r79, %r387, 15;
	add.s32 	%r388, %r79, -1;
	setp.lt.u32 	%p126, %r388, 7;
	@%p126 bra 	$L__BB0_145;
	add.s32 	%r389, %r521, %r76;
	mul.wide.u32 	%rd324, %r389, 4;
	add.s64 	%rd325, %rd5, %rd324;
	ld.global.f32 	%f829, [%rd325];
	cvt.u64.u32 	%rd326, %r521;
	mul.wide.u32 	%rd327, %r521, 4;
	add.s64 	%rd328, %rd6, %rd327;
	ld.global.f32 	%f830, [%rd328];
	fma.rn.f32 	%f831, %f829, %f830, %f985;
	cvt.u64.u32 	%rd329, %r76;
	add.s64 	%rd330, %rd326, %rd329;
	shl.b64 	%rd331, %rd330, 2;
	add.s64 	%rd332, %rd5, %rd331;
	ld.global.f32 	%f832, [%rd332+4];
	ld.global.f32 	%f833, [%rd328+4];
	fma.rn.f32 	%f834, %f832, %f833, %f831;
	ld.global.f32 	%f835, [%rd332+8];
	ld.global.f32 	%f836, [%rd328+8];
	fma.rn.f32 	%f837, %f835, %f836, %f834;
	ld.global.f32 	%f838, [%rd332+12];
	ld.global.f32 	%f839, [%rd328+12];
	fma.rn.f32 	%f840, %f838, %f839, %f837;
	ld.global.f32 	%f841, [%rd332+16];
	ld.global.f32 	%f842, [%rd328+16];
	fma.rn.f32 	%f843, %f841, %f842, %f840;
	ld.global.f32 	%f844, [%rd332+20];
	ld.global.f32 	%f845, [%rd328+20];
	fma.rn.f32 	%f846, %f844, %f845, %f843;
	ld.global.f32 	%f847, [%rd332+24];
	ld.global.f32 	%f848, [%rd328+24];
	fma.rn.f32 	%f849, %f847, %f848, %f846;
	ld.global.f32 	%f850, [%rd332+28];
	ld.global.f32 	%f851, [%rd328+28];
	fma.rn.f32 	%f985, %f850, %f851, %f849;
	add.s32 	%r521, %r521, 8;
$L__BB0_145:
	and.b32  	%r390, %r79, 7;
	setp.eq.s32 	%p127, %r390, 0;
	@%p127 bra 	$L__BB0_110;
	cvt.u32.u16 	%r391, %rs63;
	and.b32  	%r392, %r391, 7;
	and.b32  	%r82, %r391, 3;
	add.s32 	%r393, %r392, -1;
	setp.lt.u32 	%p128, %r393, 3;
	@%p128 bra 	$L__BB0_148;
	add.s32 	%r394, %r521, %r76;
	mul.wide.u32 	%rd333, %r394, 4;
	add.s64 	%rd334, %rd5, %rd333;
	ld.global.f32 	%f853, [%rd334];
	cvt.u64.u32 	%rd335, %r521;
	mul.wide.u32 	%rd336, %r521, 4;
	add.s64 	%rd337, %rd6, %rd336;
	ld.global.f32 	%f854, [%rd337];
	fma.rn.f32 	%f855, %f853, %f854, %f985;
	cvt.u64.u32 	%rd338, %r76;
	add.s64 	%rd339, %rd335, %rd338;
	shl.b64 	%rd340, %rd339, 2;
	add.s64 	%rd341, %rd5, %rd340;
	ld.global.f32 	%f856, [%rd341+4];
	ld.global.f32 	%f857, [%rd337+4];
	fma.rn.f32 	%f858, %f856, %f857, %f855;
	ld.global.f32 	%f859, [%rd341+8];
	ld.global.f32 	%f860, [%rd337+8];
	fma.rn.f32 	%f861, %f859, %f860, %f858;
	ld.global.f32 	%f862, [%rd341+12];
	ld.global.f32 	%f863, [%rd337+12];
	fma.rn.f32 	%f985, %f862, %f863, %f861;
	add.s32 	%r521, %r521, 4;
$L__BB0_148:
	setp.eq.s32 	%p129, %r82, 0;
	@%p129 bra 	$L__BB0_110;
	add.s32 	%r395, %r521, %r76;
	mul.wide.u32 	%rd342, %r395, 4;
	add.s64 	%rd343, %rd5, %rd342;
	ld.global.f32 	%f864, [%rd343];
	cvt.u64.u32 	%rd16, %r521;
	mul.wide.u32 	%rd344, %r521, 4;
	add.s64 	%rd17, %rd6, %rd344;
	ld.global.f32 	%f865, [%rd17];
	fma.rn.f32 	%f985, %f864, %f865, %f985;
	setp.eq.s32 	%p130, %r82, 1;
	@%p130 bra 	$L__BB0_110;
	cvt.u64.u32 	%rd345, %r76;
	add.s64 	%rd346, %rd16, %rd345;
	shl.b64 	%rd347, %rd346, 2;
	add.s64 	%rd18, %rd5, %rd347;
	ld.global.f32 	%f866, [%rd18+4];
	ld.global.f32 	%f867, [%rd17+4];
	fma.rn.f32 	%f985, %f866, %f867, %f985;
	setp.eq.s32 	%p131, %r82, 2;
	@%p131 bra 	$L__BB0_110;
	ld.global.f32 	%f868, [%rd18+8];
	ld.global.f32 	%f869, [%rd17+8];
	fma.rn.f32 	%f985, %f868, %f869, %f985;
	bra.uni 	$L__BB0_110;
$L__BB0_152:
	mul.lo.s32 	%r85, %r500, %r171;
	setp.lt.u32 	%p102, %r500, 16;
	mov.b32 	%r524, 0;
	mov.f32 	%f975, 0f00000000;
	@%p102 bra 	$L__BB0_155;
	and.b32  	%r524, %r500, 2147483632;
	mov.b32 	%r501, 0;
	mov.f32 	%f975, 0f00000000;
$L__BB0_154:
	.pragma "nounroll";
	add.s32 	%r356, %r501, %r85;
	mul.wide.u32 	%rd251, %r356, 4;
	add.s64 	%rd252, %rd5, %rd251;
	ld.global.f32 	%f591, [%rd252];
	mul.wide.u32 	%rd253, %r501, 4;
	add.s64 	%rd254, %rd6, %rd253;
	ld.global.f32 	%f592, [%rd254];
	fma.rn.f32 	%f593, %f591, %f592, %f975;
	ld.global.f32 	%f594, [%rd252+4];
	ld.global.f32 	%f595, [%rd254+4];
	fma.rn.f32 	%f596, %f594, %f595, %f593;
	ld.global.f32 	%f597, [%rd252+8];
	ld.global.f32 	%f598, [%rd254+8];
	fma.rn.f32 	%f599, %f597, %f598, %f596;
	ld.global.f32 	%f600, [%rd252+12];
	ld.global.f32 	%f601, [%rd254+12];
	fma.rn.f32 	%f602, %f600, %f601, %f599;
	ld.global.f32 	%f603, [%rd252+16];
	ld.global.f32 	%f604, [%rd254+16];
	fma.rn.f32 	%f605, %f603, %f604, %f602;
	ld.global.f32 	%f606, [%rd252+20];
	ld.global.f32 	%f607, [%rd254+20];
	fma.rn.f32 	%f608, %f606, %f607, %f605;
	ld.global.f32 	%f609, [%rd252+24];
	ld.global.f32 	%f610, [%rd254+24];
	fma.rn.f32 	%f611, %f609, %f610, %f608;
	ld.global.f32 	%f612, [%rd252+28];
	ld.global.f32 	%f613, [%rd254+28];
	fma.rn.f32 	%f614, %f612, %f613, %f611;
	ld.global.f32 	%f615, [%rd252+32];
	ld.global.f32 	%f616, [%rd254+32];
	fma.rn.f32 	%f617, %f615, %f616, %f614;
	ld.global.f32 	%f618, [%rd252+36];
	ld.global.f32 	%f619, [%rd254+36];
	fma.rn.f32 	%f620, %f618, %f619, %f617;
	ld.global.f32 	%f621, [%rd252+40];
	ld.global.f32 	%f622, [%rd254+40];
	fma.rn.f32 	%f623, %f621, %f622, %f620;
	ld.global.f32 	%f624, [%rd252+44];
	ld.global.f32 	%f625, [%rd254+44];
	fma.rn.f32 	%f626, %f624, %f625, %f623;
	ld.global.f32 	%f627, [%rd252+48];
	ld.global.f32 	%f628, [%rd254+48];
	fma.rn.f32 	%f629, %f627, %f628, %f626;
	ld.global.f32 	%f630, [%rd252+52];
	ld.global.f32 	%f631, [%rd254+52];
	fma.rn.f32 	%f632, %f630, %f631, %f629;
	ld.global.f32 	%f633, [%rd252+56];
	ld.global.f32 	%f634, [%rd254+56];
	fma.rn.f32 	%f635, %f633, %f634, %f632;
	ld.global.f32 	%f636, [%rd252+60];
	ld.global.f32 	%f637, [%rd254+60];
	fma.rn.f32 	%f975, %f636, %f637, %f635;
	add.s32 	%r501, %r501, 16;
	setp.eq.s32 	%p103, %r501, %r524;
	@%p103 bra 	$L__BB0_155;
	bra.uni 	$L__BB0_154;
$L__BB0_155:
	and.b32  	%r357, %r500, 15;
	setp.eq.s32 	%p104, %r357, 0;
	@%p104 bra 	$L__BB0_92;
	cvt.u32.u16 	%r358, %rs62;
	and.b32  	%r88, %r358, 15;
	add.s32 	%r359, %r88, -1;
	setp.lt.u32 	%p105, %r359, 7;
	@%p105 bra 	$L__BB0_158;
	add.s32 	%r360, %r524, %r85;
	mul.wide.u32 	%rd255, %r360, 4;
	add.s64 	%rd256, %rd5, %rd255;
	ld.global.f32 	%f639, [%rd256];
	cvt.u64.u32 	%rd257, %r524;
	mul.wide.u32 	%rd258, %r524, 4;
	add.s64 	%rd259, %rd6, %rd258;
	ld.global.f32 	%f640, [%rd259];
	fma.rn.f32 	%f641, %f639, %f640, %f975;
	cvt.u64.u32 	%rd260, %r85;
	add.s64 	%rd261, %rd257, %rd260;
	shl.b64 	%rd262, %rd261, 2;
	add.s64 	%rd263, %rd5, %rd262;
	ld.global.f32 	%f642, [%rd263+4];
	ld.global.f32 	%f643, [%rd259+4];
	fma.rn.f32 	%f644, %f642, %f643, %f641;
	ld.global.f32 	%f645, [%rd263+8];
	ld.global.f32 	%f646, [%rd259+8];
	fma.rn.f32 	%f647, %f645, %f646, %f644;
	ld.global.f32 	%f648, [%rd263+12];
	ld.global.f32 	%f649, [%rd259+12];
	fma.rn.f32 	%f650, %f648, %f649, %f647;
	ld.global.f32 	%f651, [%rd263+16];
	ld.global.f32 	%f652, [%rd259+16];
	fma.rn.f32 	%f653, %f651, %f652, %f650;
	ld.global.f32 	%f654, [%rd263+20];
	ld.global.f32 	%f655, [%rd259+20];
	fma.rn.f32 	%f656, %f654, %f655, %f653;
	ld.global.f32 	%f657, [%rd263+24];
	ld.global.f32 	%f658, [%rd259+24];
	fma.rn.f32 	%f659, %f657, %f658, %f656;
	ld.global.f32 	%f660, [%rd263+28];
	ld.global.f32 	%f661, [%rd259+28];
	fma.rn.f32 	%f975, %f660, %f661, %f659;
	add.s32 	%r524, %r524, 8;
$L__BB0_158:
	and.b32  	%r361, %r88, 7;
	setp.eq.s32 	%p106, %r361, 0;
	@%p106 bra 	$L__BB0_92;
	cvt.u32.u16 	%r362, %rs61;
	and.b32  	%r363, %r362, 7;
	and.b32  	%r91, %r362, 3;
	add.s32 	%r364, %r363, -1;
	setp.lt.u32 	%p107, %r364, 3;
	@%p107 bra 	$L__BB0_161;
	add.s32 	%r365, %r524, %r85;
	mul.wide.u32 	%rd264, %r365, 4;
	add.s64 	%rd265, %rd5, %rd264;
	ld.global.f32 	%f663, [%rd265];
	cvt.u64.u32 	%rd266, %r524;
	mul.wide.u32 	%rd267, %r524, 4;
	add.s64 	%rd268, %rd6, %rd267;
	ld.global.f32 	%f664, [%rd268];
	fma.rn.f32 	%f665, %f663, %f664, %f975;
	cvt.u64.u32 	%rd269, %r85;
	add.s64 	%rd270, %rd266, %rd269;
	shl.b64 	%rd271, %rd270, 2;
	add.s64 	%rd272, %rd5, %rd271;
	ld.global.f32 	%f666, [%rd272+4];
	ld.global.f32 	%f667, [%rd268+4];
	fma.rn.f32 	%f668, %f666, %f667, %f665;
	ld.global.f32 	%f669, [%rd272+8];
	ld.global.f32 	%f670, [%rd268+8];
	fma.rn.f32 	%f671, %f669, %f670, %f668;
	ld.global.f32 	%f672, [%rd272+12];
	ld.global.f32 	%f673, [%rd268+12];
	fma.rn.f32 	%f975, %f672, %f673, %f671;
	add.s32 	%r524, %r524, 4;
$L__BB0_161:
	setp.eq.s32 	%p108, %r91, 0;
	@%p108 bra 	$L__BB0_92;
	add.s32 	%r366, %r524, %r85;
	mul.wide.u32 	%rd273, %r366, 4;
	add.s64 	%rd274, %rd5, %rd273;
	ld.global.f32 	%f674, [%rd274];
	cvt.u64.u32 	%rd19, %r524;
	mul.wide.u32 	%rd275, %r524, 4;
	add.s64 	%rd20, %rd6, %rd275;
	ld.global.f32 	%f675, [%rd20];
	fma.rn.f32 	%f975, %f674, %f675, %f975;
	setp.eq.s32 	%p109, %r91, 1;
	@%p109 bra 	$L__BB0_92;
	cvt.u64.u32 	%rd276, %r85;
	add.s64 	%rd277, %rd19, %rd276;
	shl.b64 	%rd278, %rd277, 2;
	add.s64 	%rd21, %rd5, %rd278;
	ld.global.f32 	%f676, [%rd21+4];
	ld.global.f32 	%f677, [%rd20+4];
	fma.rn.f32 	%f975, %f676, %f677, %f975;
	setp.eq.s32 	%p110, %r91, 2;
	@%p110 bra 	$L__BB0_92;
	ld.global.f32 	%f678, [%rd21+8];
	ld.global.f32 	%f679, [%rd20+8];
	fma.rn.f32 	%f975, %f678, %f679, %f975;
	bra.uni 	$L__BB0_92;
$L__BB0_165:
	add.s32 	%r325, %r16, -1;
	setp.lt.u32 	%p77, %r325, 7;
	@%p77 bra 	$L__BB0_167;
	mul.wide.u32 	%rd244, %r532, 4;
	add.s64 	%rd245, %rd7, %rd244;
	ld.global.f32 	%f547, [%rd245];
	abs.f32 	%f548, %f547;
	setp.gt.f32 	%p78, %f548, %f1014;
	selp.f32 	%f549, %f548, %f1014, %p78;
	selp.b32 	%r326, %r532, %r498, %p78;
	add.s32 	%r327, %r532, 1;
	ld.global.f32 	%f550, [%rd245+4];
	abs.f32 	%f551, %f550;
	setp.gt.f32 	%p79, %f551, %f549;
	selp.f32 	%f552, %f551, %f549, %p79;
	selp.b32 	%r328, %r327, %r326, %p79;
	add.s32 	%r329, %r532, 2;
	ld.global.f32 	%f553, [%rd245+8];
	abs.f32 	%f554, %f553;
	setp.gt.f32 	%p80, %f554, %f552;
	selp.f32 	%f555, %f554, %f552, %p80;
	selp.b32 	%r330, %r329, %r328, %p80;
	add.s32 	%r331, %r532, 3;
	ld.global.f32 	%f556, [%rd245+12];
	abs.f32 	%f557, %f556;
	setp.gt.f32 	%p81, %f557, %f555;
	selp.f32 	%f558, %f557, %f555, %p81;
	selp.b32 	%r332, %r331, %r330, %p81;
	add.s32 	%r333, %r532, 4;
	ld.global.f32 	%f559, [%rd245+16];
	abs.f32 	%f560, %f559;
	setp.gt.f32 	%p82, %f560, %f558;
	selp.f32 	%f561, %f560, %f558, %p82;
	selp.b32 	%r334, %r333, %r332, %p82;
	add.s32 	%r335, %r532, 5;
	ld.global.f32 	%f562, [%rd245+20];
	abs.f32 	%f563, %f562;
	setp.gt.f32 	%p83, %f563, %f561;
	selp.f32 	%f564, %f563, %f561, %p83;
	selp.b32 	%r336, %r335, %r334, %p83;
	add.s32 	%r337, %r532, 6;
	ld.global.f32 	%f565, [%rd245+24];
	abs.f32 	%f566, %f565;
	setp.gt.f32 	%p84, %f566, %f564;
	selp.f32 	%f567, %f566, %f564, %p84;
	selp.b32 	%r338, %r337, %r336, %p84;
	add.s32 	%r339, %r532, 7;
	ld.global.f32 	%f568, [%rd245+28];
	abs.f32 	%f569, %f568;
	setp.gt.f32 	%p85, %f569, %f567;
	selp.f32 	%f1014, %f569, %f567, %p85;
	selp.b32 	%r498, %r339, %r338, %p85;
	add.s32 	%r532, %r532, 8;
$L__BB0_167:
	setp.eq.s32 	%p86, %r17, 0;
	@%p86 bra 	$L__BB0_86;
	add.s32 	%r341, %r17, -1;
	setp.lt.u32 	%p87, %r341, 3;
	@%p87 bra 	$L__BB0_170;
	mul.wide.u32 	%rd246, %r532, 4;
	add.s64 	%rd247, %rd7, %rd246;
	ld.global.f32 	%f570, [%rd247];
	abs.f32 	%f571, %f570;
	setp.gt.f32 	%p88, %f571, %f1014;
	selp.f32 	%f572, %f571, %f1014, %p88;
	selp.b32 	%r342, %r532, %r498, %p88;
	add.s32 	%r343, %r532, 1;
	ld.global.f32 	%f573, [%rd247+4];
	abs.f32 	%f574, %f573;
	setp.gt.f32 	%p89, %f574, %f572;
	selp.f32 	%f575, %f574, %f572, %p89;
	selp.b32 	%r344, %r343, %r342, %p89;
	add.s32 	%r345, %r532, 2;
	ld.global.f32 	%f576, [%rd247+8];
	abs.f32 	%f577, %f576;
	setp.gt.f32 	%p90, %f577, %f575;
	selp.f32 	%f578, %f577, %f575, %p90;
	selp.b32 	%r346, %r345, %r344, %p90;
	add.s32 	%r347, %r532, 3;
	ld.global.f32 	%f579, [%rd247+12];
	abs.f32 	%f580, %f579;
	setp.gt.f32 	%p91, %f580, %f578;
	selp.f32 	%f1014, %f580, %f578, %p91;
	selp.b32 	%r498, %r347, %r346, %p91;
	add.s32 	%r532, %r532, 4;
$L__BB0_170:
	setp.eq.s32 	%p92, %r19, 0;
	@%p92 bra 	$L__BB0_86;
	setp.eq.s32 	%p93, %r19, 1;
	mul.wide.u32 	%rd248, %r532, 4;
	add.s64 	%rd22, %rd7, %rd248;
	ld.global.f32 	%f581, [%rd22];
	abs.f32 	%f582, %f581;
	setp.gt.f32 	%p94, %f582, %f1014;
	selp.f32 	%f74, %f582, %f1014, %p94;
	selp.b32 	%r498, %r532, %r498, %p94;
	@%p93 bra 	$L__BB0_86;
	setp.eq.s32 	%p95, %r19, 2;
	add.s32 	%r348, %r532, 1;
	ld.global.f32 	%f583, [%rd22+4];
	abs.f32 	%f584, %f583;
	setp.gt.f32 	%p96, %f584, %f74;
	selp.f32 	%f75, %f584, %f74, %p96;
	selp.b32 	%r498, %r348, %r498, %p96;
	@%p95 bra 	$L__BB0_86;
	add.s32 	%r349, %r532, 2;
	ld.global.f32 	%f585, [%rd22+8];
	abs.f32 	%f586, %f585;
	setp.gt.f32 	%p97, %f586, %f75;
	selp.b32 	%r498, %r349, %r498, %p97;
	bra.uni 	$L__BB0_86;
$L__BB0_174:
	setp.eq.s32 	%p57, %r154, %r171;
	add.s16 	%rs68, %rs68, 1;
	add.s16 	%rs67, %rs67, 1;
	mov.u32 	%r537, %r154;
	@%p57 bra 	$L__BB0_175;
	bra.uni 	$L__BB0_16;
$L__BB0_175:
	ret;

}


// ===== COMPILED SASS (sm_100) =====

	.target	sm_100

	.elftype	@"ET_EXEC"


//--------------------- .note.nv.tkinfo           --------------------------
	.section	.note.nv.tkinfo,"",@"SHT_NOTE"
	.sectionflags	@"SHF_NOTE_NV_TKINFO"
	.tkinfo
        /*0018*/ 	.word	0x00000002
        /*0030*/ 	.string	""
        /*0030*/ 	.string	"ptxas"
        /*0030*/ 	.string	"Cuda compilation tools, release 13.0, V13.0.88"
        /*0030*/ 	.string	"Build cuda_13.0.r13.0/compiler.36424714_0"
        /*0030*/ 	.string	"-arch sm_100 -m 64 "



//--------------------- .note.nv.cuinfo           --------------------------
	.section	.note.nv.cuinfo,"",@"SHT_NOTE"
	.sectionflags	@"SHF_NOTE_NV_CUINFO"
        /*0018*/ 	.short	0x0002
        /*001a*/ 	.short	0x0064
        /*001c*/ 	.short	0x0082
	.zero		2


//--------------------- .nv.info                  --------------------------
	.section	.nv.info,"",@"SHT_CUDA_INFO"
	.align	4


	//----- nvinfo : EIATTR_REGCOUNT
	.align		4
        /*0000*/ 	.byte	0x04, 0x2f
        /*0002*/ 	.short	(.L_1 - .L_0)
	.align		4
.L_0:
        /*0004*/ 	.word	index@(_Z9omp_batchPfS_iiPiS_S_S_S_f)
        /*0008*/ 	.word	0x00000028


	//----- nvinfo : EIATTR_FRAME_SIZE
	.align		4
.L_1:
        /*000c*/ 	.byte	0x04, 0x11
        /*000e*/ 	.short	(.L_3 - .L_2)
	.align		4
.L_2:
        /*0010*/ 	.word	index@($__internal_1_$__cuda_sm3x_div_rn_noftz_f32_slowpath)
        /*0014*/ 	.word	0x00000000


	//----- nvinfo : EIATTR_FRAME_SIZE
	.align		4
.L_3:
        /*0018*/ 	.byte	0x04, 0x11
        /*001a*/ 	.short	(.L_5 - .L_4)
	.align		4
.L_4:
        /*001c*/ 	.word	index@($__internal_0_$__cuda_sm20_sqrt_rn_f32_slowpath)
        /*0020*/ 	.word	0x00000000


	//----- nvinfo : EIATTR_FRAME_SIZE
	.align		4
.L_5:
        /*0024*/ 	.byte	0x04, 0x11
        /*0026*/ 	.short	(.L_7 - .L_6)
	.align		4
.L_6:
        /*0028*/ 	.word	index@(_Z9omp_batchPfS_iiPiS_S_S_S_f)
        /*002c*/ 	.word	0x00000000


	//----- nvinfo : EIATTR_MIN_STACK_SIZE
	.align		4
.L_7:
        /*0030*/ 	.byte	0x04, 0x12
        /*0032*/ 	.short	(.L_9 - .L_8)
	.align		4
.L_8:
        /*0034*/ 	.word	index@(_Z9omp_batchPfS_iiPiS_S_S_S_f)
        /*0038*/ 	.word	0x00000000
.L_9:


//--------------------- .nv.compat                --------------------------
	.section	.nv.compat,"",@"SHT_CUDA_COMPAT_INFO"
	.align	4
        /*0000*/ 	.byte	0x02, 0x09, 0x00, 0x00, 0x02, 0x02, 0x01, 0x00, 0x02, 0x05, 0x05, 0x00, 0x03, 0x07, 0x01, 0x01
        /*0010*/ 	.byte	0x02, 0x03, 0x00, 0x00, 0x02, 0x06, 0x01, 0x00, 0x04, 0x0b, 0x08, 0x00, 0x01, 0x00, 0x00, 0x00
        /*0020*/ 	.byte	0x00, 0x00, 0x00, 0x00


//--------------------- .nv.info._Z9omp_batchPfS_iiPiS_S_S_S_f --------------------------
	.section	.nv.info._Z9omp_batchPfS_iiPiS_S_S_S_f,"",@"SHT_CUDA_INFO"
	.sectionflags	@""
	.align	4


	//----- nvinfo : EIATTR_CUDA_API_VERSION
	.align		4
        /*0000*/ 	.byte	0x04, 0x37
        /*0002*/ 	.short	(.L_11 - .L_10)
.L_10:
        /*0004*/ 	.word	0x00000082


	//----- nvinfo : EIATTR_KPARAM_INFO
	.align		4
.L_11:
        /*0008*/ 	.byte	0x04, 0x17
        /*000a*/ 	.short	(.L_13 - .L_12)
.L_12:
        /*000c*/ 	.word	0x00000000
        /*0010*/ 	.short	0x0009
        /*0012*/ 	.short	0x0040
        /*0014*/ 	.byte	0x00, 0xf0, 0x11, 0x00


	//----- nvinfo : EIATTR_KPARAM_INFO
	.align		4
.L_13:
        /*0018*/ 	.byte	0x04, 0x17
        /*001a*/ 	.short	(.L_15 - .L_14)
.L_14:
        /*001c*/ 	.word	0x00000000
        /*0020*/ 	.short	0x0008
        /*0022*/ 	.short	0x0038
        /*0024*/ 	.byte	0x00, 0xf5, 0x21, 0x00


	//----- nvinfo : EIATTR_KPARAM_INFO
	.align		4
.L_15:
        /*0028*/ 	.byte	0x04, 0x17
        /*002a*/ 	.short	(.L_17 - .L_16)
.L_16:
        /*002c*/ 	.word	0x00000000
        /*0030*/ 	.short	0x0007
        /*0032*/ 	.short	0x0030
        /*0034*/ 	.byte	0x00, 0xf5, 0x21, 0x00


	//----- nvinfo : EIATTR_KPARAM_INFO
	.align		4
.L_17:
        /*0038*/ 	.byte	0x04, 0x17
        /*003a*/ 	.short	(.L_19 - .L_18)
.L_18:
        /*003c*/ 	.word	0x00000000
        /*0040*/ 	.short	0x0006
        /*0042*/ 	.short	0x0028
        /*0044*/ 	.byte	0x00, 0xf5, 0x21, 0x00


	//----- nvinfo : EIATTR_KPARAM_INFO
	.align		4
.L_19:
        /*0048*/ 	.byte	0x04, 0x17
        /*004a*/ 	.short	(.L_21 - .L_20)
.L_20:
        /*004c*/ 	.word	0x00000000
        /*0050*/ 	.short	0x0005
        /*0052*/ 	.short	0x0020
        /*0054*/ 	.byte	0x00, 0xf5, 0x21, 0x00


	//----- nvinfo : EIATTR_KPARAM_INFO
	.align		4
.L_21:
        /*0058*/ 	.byte	0x04, 0x17
        /*005a*/ 	.short	(.L_23 - .L_22)
.L_22:
        /*005c*/ 	.word	0x00000000
        /*0060*/ 	.short	0x0004
        /*0062*/ 	.short	0x0018
        /*0064*/ 	.byte	0x00, 0xf5, 0x21, 0x00


	//----- nvinfo : EIATTR_KPARAM_INFO
	.align		4
.L_23:
        /*0068*/ 	.byte	0x04, 0x17
        /*006a*/ 	.short	(.L_25 - .L_24)
.L_24:
        /*006c*/ 	.word	0x00000000
        /*0070*/ 	.short	0x0003
        /*0072*/ 	.short	0x0014
        /*0074*/ 	.byte	0x00, 0xf0, 0x11, 0x00


	//----- nvinfo : EIATTR_KPARAM_INFO
	.align		4
.L_25:
        /*0078*/ 	.byte	0x04, 0x17
        /*007a*/ 	.short	(.L_27 - .L_26)
.L_26:
        /*007c*/ 	.word	0x00000000
        /*0080*/ 	.short	0x0002
        /*0082*/ 	.short	0x0010
        /*0084*/ 	.byte	0x00, 0xf0, 0x11, 0x00


	//----- nvinfo : EIATTR_KPARAM_INFO
	.align		4
.L_27:
        /*0088*/ 	.byte	0x04, 0x17
        /*008a*/ 	.short	(.L_29 - .L_28)
.L_28:
        /*008c*/ 	.word	0x00000000
        /*0090*/ 	.short	0x0001
        /*0092*/ 	.short	0x0008
        /*0094*/ 	.byte	0x00, 0xf5, 0x21, 0x00


	//----- nvinfo : EIATTR_KPARAM_INFO
	.align		4
.L_29:
        /*0098*/ 	.byte	0x04, 0x17
        /*009a*/ 	.short	(.L_31 - .L_30)
.L_30:
        /*009c*/ 	.word	0x00000000
        /*00a0*/ 	.short	0x0000
        /*00a2*/ 	.short	0x0000
        /*00a4*/ 	.byte	0x00, 0xf5, 0x21, 0x00


	//----- nvinfo : EIATTR_SPARSE_MMA_MASK
	.align		4
.L_31:
        /*00a8*/ 	.byte	0x03, 0x50
        /*00aa*/ 	.short	0x0000


	//----- nvinfo : EIATTR_MAXREG_COUNT
	.align		4
        /*00ac*/ 	.byte	0x03, 0x1b
        /*00ae*/ 	.short	0x00ff


	//----- nvinfo : EIATTR_MERCURY_ISA_VERSION
	.align		4
        /*00b0*/ 	.byte	0x03, 0x5f
        /*00b2*/ 	.short	0x0101


	//----- nvinfo : EIATTR_VRC_CTA_INIT_COUNT
	.align		4
        /*00b4*/ 	.byte	0x02, 0x4a
	.zero		1
	.zero		1


	//----- nvinfo : EIATTR_EXIT_INSTR_OFFSETS
	.align		4
        /*00b8*/ 	.byte	0x04, 0x1c
        /*00ba*/ 	.short	(.L_33 - .L_32)


	//   ....[0]....
.L_32:
        /*00bc*/ 	.word	0x00000990


	//   ....[1]....
        /*00c0*/ 	.word	0x00000a70


	//   ....[2]....
        /*00c4*/ 	.word	0x00001fc0


	//   ....[3]....
        /*00c8*/ 	.word	0x000038c0


	//   ....[4]....
        /*00cc*/ 	.word	0x00004450


	//   ....[5]....
        /*00d0*/ 	.word	0x00005a00


	//   ....[6]....
        /*00d4*/ 	.word	0x00007cc0


	//----- nvinfo : EIATTR_CRS_STACK_SIZE
	.align		4
.L_33:
        /*00d8*/ 	.byte	0x04, 0x1e
        /*00da*/ 	.short	(.L_35 - .L_34)
.L_34:
        /*00dc*/ 	.word	0x00000000


	//----- nvinfo : EIATTR_CBANK_PARAM_SIZE
	.align		4
.L_35:
        /*00e0*/ 	.byte	0x03, 0x19
        /*00e2*/ 	.short	0x0044


	//----- nvinfo : EIATTR_PARAM_CBANK
	.align		4
        /*00e4*/ 	.byte	0x04, 0x0a
        /*00e6*/ 	.short	(.L_37 - .L_36)
	.align		4
.L_36:
        /*00e8*/ 	.word	index@(.nv.constant0._Z9omp_batchPfS_iiPiS_S_S_S_f)
        /*00ec*/ 	.short	0x0380
        /*00ee*/ 	.short	0x0044


	//----- nvinfo : EIATTR_SW_WAR
	.align		4
.L_37:
        /*00f0*/ 	.byte	0x04, 0x36
        /*00f2*/ 	.short	(.L_39 - .L_38)
.L_38:
        /*00f4*/ 	.word	0x00000008
.L_39:


//--------------------- .nv.callgraph             --------------------------
	.section	.nv.callgraph,"",@"SHT_CUDA_CALLGRAPH"
	.align	4
	.sectionentsize	8
	.align		4
        /*0000*/ 	.word	0x00000000
	.align		4
        /*0004*/ 	.word	0xffffffff
	.align		4
        /*0008*/ 	.word	0x00000000
	.align		4
        /*000c*/ 	.word	0xfffffffe
	.align		4
        /*0010*/ 	.word	0x00000000
	.align		4
        /*0014*/ 	.word	0xfffffffd
	.align		4
        /*0018*/ 	.word	0x00000000
	.align		4
        /*001c*/ 	.word	0xfffffffc


//--------------------- .text._Z9omp_batchPfS_iiPiS_S_S_S_f --------------------------
	.section	.text._Z9omp_batchPfS_iiPiS_S_S_S_f,"ax",@progbits
	.align	128
        .global         _Z9omp_batchPfS_iiPiS_S_S_S_f
        .type           _Z9omp_batchPfS_iiPiS_S_S_S_f,@function
        .size           _Z9omp_batchPfS_iiPiS_S_S_S_f,(.L_x_89 - _Z9omp_batchPfS_iiPiS_S_S_S_f)
        .other          _Z9omp_batchPfS_iiPiS_S_S_S_f,@"STO_CUDA_ENTRY STV_DEFAULT"
_Z9omp_batchPfS_iiPiS_S_S_S_f:
.text._Z9omp_batchPfS_iiPiS_S_S_S_f:
[----:B------:R-:W-:Y:S08]  /*0000*/  LDC R1, c[0x0][0x37c] ;  /* 0x0000df00ff017b82 */ /* 0x000ff00000000800 */
[----:B------:R-:W0:Y:S01]  /*0010*/  S2UR UR4, SR_CTAID.X ;  /* 0x00000000000479c3 */ /* 0x000e220000002500 */
[----:B------:R-:W1:Y:S07]  /*0020*/  LDCU.64 UR12, c[0x0][0x358] ;  /* 0x00006b00ff0c77ac */ /* 0x000e6e0008000a00 */
[----:B------:R-:W0:Y:S08]  /*0030*/  LDC.64 R12, c[0x0][0x390] ;  /* 0x0000e400ff0c7b82 */ /* 0x000e300000000a00 */
[----:B------:R-:W2:Y:S08]  /*0040*/  LDC.64 R22, c[0x0][0x3a0] ;  /* 0x0000e800ff167b82 */ /* 0x000eb00000000a00 */
[----:B------:R-:W3:Y:S01]  /*0050*/  LDC.64 R2, c[0x0][0x398] ;  /* 0x0000e600ff027b82 */ /* 0x000ee20000000a00 */
[----:B0-----:R-:W-:-:S07]  /*0060*/  IMAD R5, R12, UR4, RZ ;  /* 0x000000040c057c24 */ /* 0x001fce000f8e02ff */
[----:B------:R-:W0:Y:S01]  /*0070*/  LDC.64 R20, c[0x0][0x3a8] ;  /* 0x0000ea00ff147b82 */ /* 0x000e220000000a00 */
[----:B------:R-:W-:Y:S01]  /*0080*/  ISETP.GE.AND P0, PT, R13, 0x1, PT ;  /* 0x000000010d00780c */ /* 0x000fe20003f06270 */
[----:B------:R-:W-:-:S04]  /*0090*/  IMAD R7, R5, R12, RZ ;  /* 0x0000000c05077224 */ /* 0x000fc800078e02ff */
[----:B--2---:R-:W-:-:S04]  /*00a0*/  IMAD.WIDE.U32 R22, R7, 0x4, R22 ;  /* 0x0000000407167825 */ /* 0x004fc800078e0016 */
[----:B------:R-:W-:Y:S01]  /*00b0*/  HFMA2 R7, -RZ, RZ, 1.875, 0 ;  /* 0x3f800000ff077431 */ /* 0x000fe200000001ff */
[----:B------:R-:W2:Y:S04]  /*00c0*/  LDC.64 R18, c[0x0][0x380] ;  /* 0x0000e000ff127b82 */ /* 0x000ea80000000a00 */
[----:B-1----:R1:W-:Y:S01]  /*00d0*/  STG.E desc[UR12][R22.64], R7 ;  /* 0x0000000716007986 */ /* 0x0023e2000c10190c */
[----:B---3--:R-:W-:-:S03]  /*00e0*/  IMAD.WIDE.U32 R2, R5, 0x4, R2 ;  /* 0x0000000405027825 */ /* 0x008fc600078e0002 */
[----:B------:R-:W3:Y:S02]  /*00f0*/  LDC.64 R16, c[0x0][0x3b0] ;  /* 0x0000ec00ff107b82 */ /* 0x000ee40000000a00 */
[----:B------:R-:W-:Y:S01]  /*0100*/  R2UR UR9, R3 ;  /* 0x00000000030972ca */ /* 0x000fe200000e0000 */
[----:B------:R-:W-:Y:S01]  /*0110*/  IMAD R3, R13, UR4, RZ ;  /* 0x000000040d037c24 */ /* 0x000fe2000f8e02ff */
[----:B------:R-:W-:Y:S01]  /*0120*/  R2UR UR8, R2 ;  /* 0x00000000020872ca */ /* 0x000fe200000e0000 */
[----:B0-----:R-:W-:-:S03]  /*0130*/  IMAD.WIDE.U32 R20, R5, 0x4, R20 ;  /* 0x0000000405147825 */ /* 0x001fc600078e0014 */
[----:B------:R-:W0:Y:S01]  /*0140*/  LDC.64 R14, c[0x0][0x3b8] ;  /* 0x0000ee00ff0e7b82 */ /* 0x000e220000000a00 */
[----:B--2---:R-:W-:-:S04]  /*0150*/  IMAD.WIDE.U32 R18, R3, 0x4, R18 ;  /* 0x0000000403127825 */ /* 0x004fc800078e0012 */
[----:B---3--:R-:W-:-:S04]  /*0160*/  IMAD.WIDE.U32 R16, R3, 0x4, R16 ;  /* 0x0000000403107825 */ /* 0x008fc800078e0010 */
[----:B0-----:R-:W-:Y:S01]  /*0170*/  IMAD.WIDE.U32 R14, R3, 0x4, R14 ;  /* 0x00000004030e7825 */ /* 0x001fe200078e000e */
[----:B-1----:R-:W-:Y:S06]  /*0180*/  @!P0 BRA `(.L_x_0) ;  /* 0x0000000400fc8947 */ /* 0x002fec0003800000 */
[C---:B------:R-:W-:Y:S02]  /*0190*/  ISETP.GE.U32.AND P0, PT, R13.reuse, 0x10, PT ;  /* 0x000000100d00780c */ /* 0x040fe40003f06070 */
[----:B------:R-:W-:Y:S02]  /*01a0*/  LOP3.LUT R0, R13, 0xf, RZ, 0xc0, !PT ;  /* 0x0000000f0d007812 */ /* 0x000fe400078ec0ff */
[----:B------:R-:W-:Y:S02]  /*01b0*/  MOV R3, RZ ;  /* 0x000000ff00037202 */ /* 0x000fe40000000f00 */
[----:B------:R-:W-:-:S07]  /*01c0*/  ISETP.NE.AND P1, PT, R0, RZ, PT ;  /* 0x000000ff0000720c */ /* 0x000fce0003f25270 */
[----:B------:R-:W-:Y:S06]  /*01d0*/  @!P0 BRA `(.L_x_1) ;  /* 0x0000000000e08947 */ /* 0x000fec0003800000 */
[----:B------:R-:W-:Y:S02]  /*01e0*/  LOP3.LUT R3, R13, 0x7ffffff0, RZ, 0xc0, !PT ;  /* 0x7ffffff00d037812 */ /* 0x000fe400078ec0ff */
[----:B------:R-:W-:-:S07]  /*01f0*/  MOV R11, RZ ;  /* 0x000000ff000b7202 */ /* 0x000fce0000000f00 */
.L_x_2:
[----:B------:R-:W-:-:S05]  /*0200*/  IMAD.WIDE.U32 R8, R11, 0x4, R18 ;  /* 0x000000040b087825 */ /* 0x000fca00078e0012 */
[----:B----4-:R-:W2:Y:S01]  /*0210*/  LDG.E R25, desc[UR12][R8.64] ;  /* 0x0000000c08197981 */ /* 0x010ea2000c1e1900 */
[----:B------:R-:W-:-:S04]  /*0220*/  IMAD.WIDE.U32 R6, R11, 0x4, R16 ;  /* 0x000000040b067825 */ /* 0x000fc800078e0010 */
[C---:B------:R-:W-:Y:S01]  /*0230*/  IMAD.WIDE.U32 R4, R11.reuse, 0x4, R14 ;  /* 0x000000040b047825 */ /* 0x040fe200078e000e */
[----:B--2---:R0:W-:Y:S04]  /*0240*/  STG.E desc[UR12][R6.64], R25 ;  /* 0x0000001906007986 */ /* 0x0041e8000c10190c */
[----:B------:R-:W-:Y:S04]  /*0250*/  STG.E desc[UR12][R4.64], RZ ;  /* 0x000000ff04007986 */ /* 0x000fe8000c10190c */
[----:B------:R-:W2:Y:S04]  /*0260*/  LDG.E R27, desc[UR12][R8.64+0x4] ;  /* 0x0000040c081b7981 */ /* 0x000ea8000c1e1900 */
[----:B--2---:R1:W-:Y:S04]  /*0270*/  STG.E desc[UR12][R6.64+0x4], R27 ;  /* 0x0000041b06007986 */ /* 0x0043e8000c10190c */
[----:B------:R-:W-:Y:S04]  /*0280*/  STG.E desc[UR12][R4.64+0x4], RZ ;  /* 0x000004ff04007986 */ /* 0x000fe8000c10190c */
[----:B------:R-:W2:Y:S04]  /*0290*/  LDG.E R29, desc[UR12][R8.64+0x8] ;  /* 0x0000080c081d7981 */ /* 0x000ea8000c1e1900 */
[----:B--2---:R2:W-:Y:S04]  /*02a0*/  STG.E desc[UR12][R6.64+0x8], R29 ;  /* 0x0000081d06007986 */ /* 0x0045e8000c10190c */
[----:B------:R-:W-:Y:S04]  /*02b0*/  STG.E desc[UR12][R4.64+0x8], RZ ;  /* 0x000008ff04007986 */ /* 0x000fe8000c10190c */
[----:B------:R-:W3:Y:S04]  /*02c0*/  LDG.E R31, desc[UR12][R8.64+0xc] ;  /* 0x00000c0c081f7981 */ /* 0x000ee8000c1e1900 */
[----:B---3--:R3:W-:Y:S04]  /*02d0*/  STG.E desc[UR12][R6.64+0xc], R31 ;  /* 0x00000c1f06007986 */ /* 0x0087e8000c10190c */
[----:B------:R-:W-:Y:S04]  /*02e0*/  STG.E desc[UR12][R4.64+0xc], RZ ;  /* 0x00000cff04007986 */ /* 0x000fe8000c10190c */
[----:B0-----:R-:W4:Y:S04]  /*02f0*/  LDG.E R25, desc[UR12][R8.64+0x10] ;  /* 0x0000100c08197981 */ /* 0x001f28000c1e1900 */
[----:B----4-:R0:W-:Y:S04]  /*0300*/  STG.E desc[UR12][R6.64+0x10], R25 ;  /* 0x0000101906007986 */ /* 0x0101e8000c10190c */
[----:B------:R-:W-:Y:S04]  /*0310*/  STG.E desc[UR12][R4.64+0x10], RZ ;  /* 0x000010ff04007986 */ /* 0x000fe8000c10190c */
[----:B-1----:R-:W4:Y:S04]  /*0320*/  LDG.E R27, desc[UR12][R8.64+0x14] ;  /* 0x0000140c081b7981 */ /* 0x002f28000c1e1900 */
[----:B----4-:R1:W-:Y:S04]  /*0330*/  STG.E desc[UR12][R6.64+0x14], R27 ;  /* 0x0000141b06007986 */ /* 0x0103e8000c10190c */
[----:B------:R-:W-:Y:S04]  /*0340*/  STG.E desc[UR12][R4.64+0x14], RZ ;  /* 0x000014ff04007986 */ /* 0x000fe8000c10190c */
[----:B--2---:R-:W2:Y:S04]  /*0350*/  LDG.E R29, desc[UR12][R8.64+0x18] ;  /* 0x0000180c081d7981 */ /* 0x004ea8000c1e1900 */
[----:B--2---:R2:W-:Y:S04]  /*0360*/  STG.E desc[UR12][R6.64+0x18], R29 ;  /* 0x0000181d06007986 */ /* 0x0045e8000c10190c */
[----:B------:R-:W-:Y:S04]  /*0370*/  STG.E desc[UR12][R4.64+0x18], RZ ;  /* 0x000018ff04007986 */ /* 0x000fe8000c10190c */
[----:B---3--:R-:W3:Y:S04]  /*0380*/  LDG.E R31, desc[UR12][R8.64+0x1c] ;  /* 0x00001c0c081f7981 */ /* 0x008ee8000c1e1900 */
        /* <DEDUP_REMOVED lines=13> */
[----:B------:R4:W-:Y:S04]  /*0460*/  STG.E desc[UR12][R4.64+0x2c], RZ ;  /* 0x00002cff04007986 */ /* 0x0009e8000c10190c */
[----:B0-----:R-:W5:Y:S04]  /*0470*/  LDG.E R25, desc[UR12][R8.64+0x30] ;  /* 0x0000300c08197981 */ /* 0x001f68000c1e1900 */
[----:B-----5:R4:W-:Y:S04]  /*0480*/  STG.E desc[UR12][R6.64+0x30], R25 ;  /* 0x0000301906007986 */ /* 0x0209e8000c10190c */
[----:B------:R4:W-:Y:S04]  /*0490*/  STG.E desc[UR12][R4.64+0x30], RZ ;  /* 0x000030ff04007986 */ /* 0x0009e8000c10190c */
[----:B-1----:R-:W5:Y:S04]  /*04a0*/  LDG.E R27, desc[UR12][R8.64+0x34] ;  /* 0x0000340c081b7981 */ /* 0x002f68000c1e1900 */
[----:B-----5:R4:W-:Y:S04]  /*04b0*/  STG.E desc[UR12][R6.64+0x34], R27 ;  /* 0x0000341b06007986 */ /* 0x0209e8000c10190c */
[----:B------:R4:W-:Y:S04]  /*04c0*/  STG.E desc[UR12][R4.64+0x34], RZ ;  /* 0x000034ff04007986 */ /* 0x0009e8000c10190c */
[----:B--2---:R-:W2:Y:S04]  /*04d0*/  LDG.E R29, desc[UR12][R8.64+0x38] ;  /* 0x0000380c081d7981 */ /* 0x004ea8000c1e1900 */
[----:B--2---:R4:W-:Y:S04]  /*04e0*/  STG.E desc[UR12][R6.64+0x38], R29 ;  /* 0x0000381d06007986 */ /* 0x0049e8000c10190c */
[----:B------:R4:W-:Y:S04]  /*04f0*/  STG.E desc[UR12][R4.64+0x38], RZ ;  /* 0x000038ff04007986 */ /* 0x0009e8000c10190c */
[----:B---3--:R-:W2:Y:S01]  /*0500*/  LDG.E R31, desc[UR12][R8.64+0x3c] ;  /* 0x00003c0c081f7981 */ /* 0x008ea2000c1e1900 */
[----:B------:R-:W-:-:S05]  /*0510*/  VIADD R11, R11, 0x10 ;  /* 0x000000100b0b7836 */ /* 0x000fca0000000000 */
[----:B------:R-:W-:Y:S01]  /*0520*/  ISETP.NE.AND P0, PT, R11, R3, PT ;  /* 0x000000030b00720c */ /* 0x000fe20003f05270 */
[----:B--2---:R4:W-:Y:S04]  /*0530*/  STG.E desc[UR12][R6.64+0x3c], R31 ;  /* 0x00003c1f06007986 */ /* 0x0049e8000c10190c */
[----:B------:R4:W-:Y:S08]  /*0540*/  STG.E desc[UR12][R4.64+0x3c], RZ ;  /* 0x00003cff04007986 */ /* 0x0009f0000c10190c */
[----:B------:R-:W-:Y:S05]  /*0550*/  @P0 BRA `(.L_x_2) ;  /* 0xfffffffc00280947 */ /* 0x000fea000383ffff */
.L_x_1:
[----:B------:R-:W-:Y:S05]  /*0560*/  @!P1 BRA `(.L_x_0) ;  /* 0x0000000400049947 */ /* 0x000fea0003800000 */
[----:B------:R-:W-:Y:S02]  /*0570*/  ISETP.GE.U32.AND P0, PT, R0, 0x8, PT ;  /* 0x000000080000780c */ /* 0x000fe40003f06070 */
[----:B------:R-:W-:-:S04]  /*0580*/  LOP3.LUT R2, R13, 0x7, RZ, 0xc0, !PT ;  /* 0x000000070d027812 */ /* 0x000fc800078ec0ff */
[----:B------:R-:W-:-:S07]  /*0590*/  ISETP.NE.AND P1, PT, R2, RZ, PT ;  /* 0x000000ff0200720c */ /* 0x000fce0003f25270 */
[----:B------:R-:W-:Y:S06]  /*05a0*/  @!P0 BRA `(.L_x_3) ;  /* 0x0000000000708947 */ /* 0x000fec0003800000 */
[----:B------:R-:W-:-:S05]  /*05b0*/  IMAD.WIDE.U32 R8, R3, 0x4, R18 ;  /* 0x0000000403087825 */ /* 0x000fca00078e0012 */
[----:B------:R-:W2:Y:S01]  /*05c0*/  LDG.E R11, desc[UR12][R8.64] ;  /* 0x0000000c080b7981 */ /* 0x000ea2000c1e1900 */
[----:B----4-:R-:W-:-:S04]  /*05d0*/  IMAD.WIDE.U32 R4, R3, 0x4, R16 ;  /* 0x0000000403047825 */ /* 0x010fc800078e0010 */
        /* <DEDUP_REMOVED lines=22> */
[----:B------:R-:W-:-:S03]  /*0740*/  IADD3 R3, PT, PT, R3, 0x8, RZ ;  /* 0x0000000803037810 */ /* 0x000fc60007ffe0ff */
[----:B--2---:R4:W-:Y:S04]  /*0750*/  STG.E desc[UR12][R4.64+0x1c], R29 ;  /* 0x00001c1d04007986 */ /* 0x0049e8000c10190c */
[----:B------:R4:W-:Y:S02]  /*0760*/  STG.E desc[UR12][R6.64+0x1c], RZ ;  /* 0x00001cff06007986 */ /* 0x0009e4000c10190c */
.L_x_3:
[----:B------:R-:W-:Y:S05]  /*0770*/  @!P1 BRA `(.L_x_0) ;  /* 0x0000000000809947 */ /* 0x000fea0003800000 */
[----:B------:R-:W-:Y:S02]  /*0780*/  ISETP.GE.U32.AND P0, PT, R2, 0x4, PT ;  /* 0x000000040200780c */ /* 0x000fe40003f06070 */
[----:B------:R-:W-:-:S04]  /*0790*/  LOP3.LUT R0, R13, 0x3, RZ, 0xc0, !PT ;  /* 0x000000030d007812 */ /* 0x000fc800078ec0ff */
[----:B------:R-:W-:-:S07]  /*07a0*/  ISETP.NE.AND P1, PT, R0, RZ, PT ;  /* 0x000000ff0000720c */ /* 0x000fce0003f25270 */
[----:B------:R-:W-:Y:S06]  /*07b0*/  @!P0 BRA `(.L_x_4) ;  /* 0x0000000000408947 */ /* 0x000fec0003800000 */
[----:B----4-:R-:W-:-:S05]  /*07c0*/  IMAD.WIDE.U32 R4, R3, 0x4, R18 ;  /* 0x0000000403047825 */ /* 0x010fca00078e0012 */
[----:B------:R-:W2:Y:S01]  /*07d0*/  LDG.E R11, desc[UR12][R4.64] ;  /* 0x0000000c040b7981 */ /* 0x000ea2000c1e1900 */
[----:B------:R-:W-:-:S04]  /*07e0*/  IMAD.WIDE.U32 R6, R3, 0x4, R16 ;  /* 0x0000000403067825 */ /* 0x000fc800078e0010 */
[C---:B------:R-:W-:Y:S01]  /*07f0*/  IMAD.WIDE.U32 R8, R3.reuse, 0x4, R14 ;  /* 0x0000000403087825 */ /* 0x040fe200078e000e */
[----:B--2---:R0:W-:Y:S04]  /*0800*/  STG.E desc[UR12][R6.64], R11 ;  /* 0x0000000b06007986 */ /* 0x0041e8000c10190c */
[----:B------:R0:W-:Y:S04]  /*0810*/  STG.E desc[UR12][R8.64], RZ ;  /* 0x000000ff08007986 */ /* 0x0001e8000c10190c */
[----:B------:R-:W2:Y:S04]  /*0820*/  LDG.E R25, desc[UR12][R4.64+0x4] ;  /* 0x0000040c04197981 */ /* 0x000ea8000c1e1900 */
[----:B--2---:R0:W-:Y:S04]  /*0830*/  STG.E desc[UR12][R6.64+0x4], R25 ;  /* 0x0000041906007986 */ /* 0x0041e8000c10190c */
[----:B------:R0:W-:Y:S04]  /*0840*/  STG.E desc[UR12][R8.64+0x4], RZ ;  /* 0x000004ff08007986 */ /* 0x0001e8000c10190c */
[----:B------:R-:W2:Y:S04]  /*0850*/  LDG.E R27, desc[UR12][R4.64+0x8] ;  /* 0x0000080c041b7981 */ /* 0x000ea8000c1e1900 */
[----:B--2---:R0:W-:Y:S04]  /*0860*/  STG.E desc[UR12][R6.64+0x8], R27 ;  /* 0x0000081b06007986 */ /* 0x0041e8000c10190c */
[----:B------:R0:W-:Y:S04]  /*0870*/  STG.E desc[UR12][R8.64+0x8], RZ ;  /* 0x000008ff08007986 */ /* 0x0001e8000c10190c */
[----:B------:R-:W2:Y:S01]  /*0880*/  LDG.E R29, desc[UR12][R4.64+0xc] ;  /* 0x00000c0c041d7981 */ /* 0x000ea2000c1e1900 */
[----:B------:R-:W-:-:S03]  /*0890*/  IADD3 R3, PT, PT, R3, 0x4, RZ ;  /* 0x0000000403037810 */ /* 0x000fc60007ffe0ff */
[----:B--2---:R0:W-:Y:S04]  /*08a0*/  STG.E desc[UR12][R6.64+0xc], R29 ;  /* 0x00000c1d06007986 */ /* 0x0041e8000c10190c */
[----:B------:R0:W-:Y:S02]  /*08b0*/  STG.E desc[UR12][R8.64+0xc], RZ ;  /* 0x00000cff08007986 */ /* 0x0001e4000c10190c */
.L_x_4:
[----:B------:R-:W-:Y:S05]  /*08c0*/  @!P1 BRA `(.L_x_0) ;  /* 0x00000000002c9947 */ /* 0x000fea0003800000 */
[----:B------:R-:W-:-:S05]  /*08d0*/  UMOV UR4, URZ ;  /* 0x000000ff00047c82 */ /* 0x000fca0008000000 */
.L_x_5:
[----:B-1--4-:R-:W-:-:S06]  /*08e0*/  IMAD.WIDE.U32 R4, R3, 0x4, R18 ;  /* 0x0000000403047825 */ /* 0x012fcc00078e0012 */
[----:B------:R-:W2:Y:S01]  /*08f0*/  LDG.E R5, desc[UR12][R4.64] ;  /* 0x0000000c04057981 */ /* 0x000ea2000c1e1900 */
[----:B0-----:R-:W-:Y:S01]  /*0900*/  IMAD.WIDE.U32 R6, R3, 0x4, R16 ;  /* 0x0000000403067825 */ /* 0x001fe200078e0010 */
[----:B------:R-:W-:-:S03]  /*0910*/  UIADD3 UR4, UPT, UPT, UR4, 0x1, URZ ;  /* 0x0000000104047890 */ /* 0x000fc6000fffe0ff */
[C---:B------:R-:W-:Y:S01]  /*0920*/  IMAD.WIDE.U32 R8, R3.reuse, 0x4, R14 ;  /* 0x0000000403087825 */ /* 0x040fe200078e000e */
[----:B------:R-:W-:Y:S02]  /*0930*/  IADD3 R3, PT, PT, R3, 0x1, RZ ;  /* 0x0000000103037810 */ /* 0x000fe40007ffe0ff */
[----:B------:R-:W-:Y:S01]  /*0940*/  ISETP.NE.AND P0, PT, R0, UR4, PT ;  /* 0x0000000400007c0c */ /* 0x000fe2000bf05270 */
[----:B--2---:R1:W-:Y:S04]  /*0950*/  STG.E desc[UR12][R6.64], R5 ;  /* 0x0000000506007986 */ /* 0x0043e8000c10190c */
[----:B------:R1:W-:Y:S08]  /*0960*/  STG.E desc[UR12][R8.64], RZ ;  /* 0x000000ff08007986 */ /* 0x0003f0000c10190c */
[----:B------:R-:W-:Y:S05]  /*0970*/  @P0 BRA `(.L_x_5) ;  /* 0xfffffffc00d80947 */ /* 0x000fea000383ffff */
.L_x_0:
[----:B------:R-:W-:-:S13]  /*0980*/  ISETP.GE.AND P0, PT, R12, 0x1, PT ;  /* 0x000000010c00780c */ /* 0x000fda0003f06270 */
[----:B------:R-:W-:Y:S05]  /*0990*/  @!P0 EXIT ;  /* 0x000000000000894d */ /* 0x000fea0003800000 */
[----:B------:R-:W-:Y:S01]  /*09a0*/  ISETP.GT.AND P0, PT, R13, RZ, PT ;  /* 0x000000ff0d00720c */ /* 0x000fe20003f04270 */
[----:B------:R-:W-:-:S12]  /*09b0*/  VIADD R30, R12, 0x1 ;  /* 0x000000010c1e7836 */ /* 0x000fd80000000000 */
[----:B------:R-:W-:Y:S05]  /*09c0*/  @P0 BRA `(.L_x_6) ;  /* 0x0000002c00d00947 */ /* 0x000fea0003800000 */
[----:B01----:R-:W-:Y:S01]  /*09d0*/  HFMA2 R9, -RZ, RZ, 0, 0 ;  /* 0x00000000ff097431 */ /* 0x003fe200000001ff */
[----:B------:R-:W-:Y:S02]  /*09e0*/  PRMT R8, RZ, 0x7610, R8 ;  /* 0x00007610ff087816 */ /* 0x000fe40000000008 */
[----:B----4-:R-:W-:-:S07]  /*09f0*/  PRMT R7, RZ, 0x7610, R7 ;  /* 0x00007610ff077816 */ /* 0x010fce0000000007 */
.L_x_36:
[----:B------:R-:W-:-:S13]  /*0a00*/  ISETP.NE.AND P0, PT, R9, RZ, PT ;  /* 0x000000ff0900720c */ /* 0x000fda0003f05270 */
[----:B0-----:R-:W-:Y:S05]  /*0a10*/  @!P0 BRA `(.L_x_7) ;  /* 0x0000001400a88947 */ /* 0x001fea0003800000 */
[----:B------:R-:W-:-:S07]  /*0a20*/  MOV R0, RZ ;  /* 0x000000ff00007202 */ /* 0x000fce0000000f00 */
.L_x_8:
[----:B------:R-:W-:-:S05]  /*0a30*/  HFMA2 R3, -RZ, RZ, 0, 2.384185791015625e-07 ;  /* 0x00000004ff037431 */ /* 0x000fca00000001ff */
[----:B------:R-:W-:-:S06]  /*0a40*/  IMAD.WIDE.U32 R2, R0, R3, UR8 ;  /* 0x0000000800027e25 */ /* 0x000fcc000f8e0003 */
[----:B------:R-:W2:Y:S02]  /*0a50*/  LDG.E R2, desc[UR12][R2.64] ;  /* 0x0000000c02027981 */ /* 0x000ea4000c1e1900 */
[----:B--2---:R-:W-:-:S13]  /*0a60*/  ISETP.NE.AND P0, PT, R2, RZ, PT ;  /* 0x000000ff0200720c */ /* 0x004fda0003f05270 */
[----:B------:R-:W-:Y:S05]  /*0a70*/  @!P0 EXIT ;  /* 0x000000000000894d */ /* 0x000fea0003800000 */
[----:B------:R-:W-:-:S05]  /*0a80*/  VIADD R0, R0, 0x1 ;  /* 0x0000000100007836 */ /* 0x000fca0000000000 */
[----:B------:R-:W-:-:S13]  /*0a90*/  ISETP.NE.AND P0, PT, R0, R9, PT ;  /* 0x000000090000720c */ /* 0x000fda0003f05270 */
[----:B------:R-:W-:Y:S05]  /*0aa0*/  @P0 BRA `(.L_x_8) ;  /* 0xfffffffc00e00947 */ /* 0x000fea000383ffff */
[----:B------:R-:W-:Y:S02]  /*0ab0*/  MOV R5, RZ ;  /* 0x000000ff00057202 */ /* 0x000fe40000000f00 */
[----:B------:R-:W-:Y:S02]  /*0ac0*/  PRMT R4, RZ, 0x7610, R4 ;  /* 0x00007610ff047816 */ /* 0x000fe40000000004 */
[----:B------:R-:W-:-:S07]  /*0ad0*/  PRMT R3, RZ, 0x7610, R3 ;  /* 0x00007610ff037816 */ /* 0x000fce0000000003 */
.L_x_15:
[----:B------:R-:W-:Y:S01]  /*0ae0*/  ISETP.NE.AND P0, PT, R5, RZ, PT ;  /* 0x000000ff0500720c */ /* 0x000fe20003f05270 */
[----:B------:R-:W-:-:S12]  /*0af0*/  HFMA2 R2, -RZ, RZ, 0, 0 ;  /* 0x00000000ff027431 */ /* 0x000fd800000001ff */
[----:B------:R-:W-:Y:S05]  /*0b00*/  @!P0 BRA `(.L_x_9) ;  /* 0x0000000800588947 */ /* 0x000fea0003800000 */
[----:B------:R-:W0:Y:S01]  /*0b10*/  LDC R0, c[0x0][0x390] ;  /* 0x0000e400ff007b82 */ /* 0x000e220000000800 */
[C---:B------:R-:W-:Y:S01]  /*0b20*/  ISETP.GE.U32.AND P0, PT, R5.reuse, 0x10, PT ;  /* 0x000000100500780c */ /* 0x040fe20003f06070 */
[----:B------:R-:W-:Y:S01]  /*0b30*/  IMAD.MOV.U32 R2, RZ, RZ, RZ ;  /* 0x000000ffff027224 */ /* 0x000fe200078e00ff */
[C---:B------:R-:W-:Y:S02]  /*0b40*/  LOP3.LUT P1, RZ, R5.reuse, 0xf, RZ, 0xc0, !PT ;  /* 0x0000000f05ff7812 */ /* 0x040fe4000782c0ff */
[----:B------:R-:W-:Y:S01]  /*0b50*/  MOV R17, RZ ;  /* 0x000000ff00117202 */ /* 0x000fe20000000f00 */
[----:B0-----:R-:W-:-:S08]  /*0b60*/  IMAD R0, R5, R0, RZ ;  /* 0x0000000005007224 */ /* 0x001fd000078e02ff */
[----:B------:R-:W-:Y:S05]  /*0b70*/  @!P0 BRA `(.L_x_10) ;  /* 0x0000000000e48947 */ /* 0x000fea0003800000 */
[----:B------:R-:W-:Y:S01]  /*0b80*/  HFMA2 R2, -RZ, RZ, 0, 0 ;  /* 0x00000000ff027431 */ /* 0x000fe200000001ff */
[----:B------:R-:W-:Y:S02]  /*0b90*/  LOP3.LUT R17, R5, 0x7ffffff0, RZ, 0xc0, !PT ;  /* 0x7ffffff005117812 */ /* 0x000fe400078ec0ff */
[----:B------:R-:W-:-:S07]  /*0ba0*/  MOV R25, RZ ;  /* 0x000000ff00197202 */ /* 0x000fce0000000f00 */
.L_x_11:
[----:B------:R-:W-:Y:S01]  /*0bb0*/  IADD3 R11, PT, PT, R0, R25, RZ ;  /* 0x00000019000b7210 */ /* 0x000fe20007ffe0ff */
[----:B------:R-:W-:-:S04]  /*0bc0*/  IMAD.WIDE.U32 R12, R25, 0x4, R20 ;  /* 0x00000004190c7825 */ /* 0x000fc800078e0014 */
[----:B------:R-:W-:Y:S01]  /*0bd0*/  IMAD.WIDE.U32 R10, R11, 0x4, R22 ;  /* 0x000000040b0a7825 */ /* 0x000fe200078e0016 */
[----:B------:R-:W2:Y:S04]  /*0be0*/  LDG.E R6, desc[UR12][R12.64] ;  /* 0x0000000c0c067981 */ /* 0x000ea8000c1e1900 */
[----:B------:R-:W2:Y:S04]  /*0bf0*/  LDG.E R29, desc[UR12][R10.64] ;  /* 0x0000000c0a1d7981 */ /* 0x000ea8000c1e1900 */
[----:B------:R-:W3:Y:S04]  /*0c00*/  LDG.E R24, desc[UR12][R12.64+0x4] ;  /* 0x0000040c0c187981 */ /* 0x000ee8000c1e1900 */
[----:B------:R-:W3:Y:S04]  /*0c10*/  LDG.E R31, desc[UR12][R10.64+0x4] ;  /* 0x0000040c0a1f7981 */ /* 0x000ee8000c1e1900 */
[----:B------:R-:W4:Y:S04]  /*0c20*/  LDG.E R26, desc[UR12][R12.64+0x8] ;  /* 0x0000080c0c1a7981 */ /* 0x000f28000c1e1900 */
[----:B------:R-:W4:Y:S04]  /*0c30*/  LDG.E R33, desc[UR12][R10.64+0x8] ;  /* 0x0000080c0a217981 */ /* 0x000f28000c1e1900 */
[----:B------:R-:W5:Y:S04]  /*0c40*/  LDG.E R16, desc[UR12][R12.64+0xc] ;  /* 0x00000c0c0c107981 */ /* 0x000f68000c1e1900 */
[----:B------:R-:W5:Y:S04]  /*0c50*/  LDG.E R27, desc[UR12][R10.64+0xc] ;  /* 0x00000c0c0a1b7981 */ /* 0x000f68000c1e1900 */
[----:B------:R-:W5:Y:S04]  /*0c60*/  LDG.E R28, desc[UR12][R12.64+0x1c] ;  /* 0x00001c0c0c1c7981 */ /* 0x000f68000c1e1900 */
[----:B------:R-:W5:Y:S04]  /*0c70*/  LDG.E R35, desc[UR12][R10.64+0x1c] ;  /* 0x00001c0c0a237981 */ /* 0x000f68000c1e1900 */
[----:B------:R-:W5:Y:S04]  /*0c80*/  LDG.E R32, desc[UR12][R10.64+0x3c] ;  /* 0x00003c0c0a207981 */ /* 0x000f68000c1e1900 */
[----:B------:R-:W5:Y:S01]  /*0c90*/  LDG.E R34, desc[UR12][R12.64+0x3c] ;  /* 0x00003c0c0c227981 */ /* 0x000f62000c1e1900 */
[----:B--2---:R-:W-:-:S03]  /*0ca0*/  FFMA R2, R29, R6, R2 ;  /* 0x000000061d027223 */ /* 0x004fc60000000002 */
[----:B------:R-:W2:Y:S04]  /*0cb0*/  LDG.E R29, desc[UR12][R12.64+0x10] ;  /* 0x0000100c0c1d7981 */ /* 0x000ea8000c1e1900 */
[----:B------:R-:W2:Y:S01]  /*0cc0*/  LDG.E R6, desc[UR12][R10.64+0x10] ;  /* 0x0000100c0a067981 */ /* 0x000ea2000c1e1900 */
[----:B---3--:R-:W-:-:S03]  /*0cd0*/  FFMA R2, R31, R24, R2 ;  /* 0x000000181f027223 */ /* 0x008fc60000000002 */
[----:B------:R-:W3:Y:S04]  /*0ce0*/  LDG.E R31, desc[UR12][R12.64+0x14] ;  /* 0x0000140c0c1f7981 */ /* 0x000ee8000c1e1900 */
[----:B------:R-:W3:Y:S01]  /*0cf0*/  LDG.E R24, desc[UR12][R10.64+0x14] ;  /* 0x0000140c0a187981 */ /* 0x000ee2000c1e1900 */
[----:B----4-:R-:W-:-:S03]  /*0d00*/  FFMA R2, R33, R26, R2 ;  /* 0x0000001a21027223 */ /* 0x010fc60000000002 */
[----:B------:R-:W4:Y:S04]  /*0d10*/  LDG.E R33, desc[UR12][R12.64+0x18] ;  /* 0x0000180c0c217981 */ /* 0x000f28000c1e1900 */
[----:B------:R-:W4:Y:S01]  /*0d20*/  LDG.E R26, desc[UR12][R10.64+0x18] ;  /* 0x0000180c0a1a7981 */ /* 0x000f22000c1e1900 */
[----:B-----5:R-:W-:-:S03]  /*0d30*/  FFMA R37, R27, R16, R2 ;  /* 0x000000101b257223 */ /* 0x020fc60000000002 */
[----:B------:R-:W5:Y:S04]  /*0d40*/  LDG.E R2, desc[UR12][R12.64+0x20] ;  /* 0x0000200c0c027981 */ /* 0x000f68000c1e1900 */
[----:B------:R-:W5:Y:S04]  /*0d50*/  LDG.E R27, desc[UR12][R10.64+0x20] ;  /* 0x0000200c0a1b7981 */ /* 0x000f68000c1e1900 */
[----:B------:R-:W5:Y:S01]  /*0d60*/  LDG.E R16, desc[UR12][R10.64+0x28] ;  /* 0x0000280c0a107981 */ /* 0x000f62000c1e1900 */
[----:B--2---:R-:W-:-:S03]  /*0d70*/  FFMA R29, R6, R29, R37 ;  /* 0x0000001d061d7223 */ /* 0x004fc60000000025 */
[----:B------:R-:W2:Y:S04]  /*0d80*/  LDG.E R6, desc[UR12][R10.64+0x24] ;  /* 0x0000240c0a067981 */ /* 0x000ea8000c1e1900 */
[----:B------:R-:W2:Y:S01]  /*0d90*/  LDG.E R37, desc[UR12][R12.64+0x34] ;  /* 0x0000340c0c257981 */ /* 0x000ea2000c1e1900 */
[----:B---3--:R-:W-:-:S03]  /*0da0*/  FFMA R31, R24, R31, R29 ;  /* 0x0000001f181f7223 */ /* 0x008fc6000000001d */
[----:B------:R-:W2:Y:S04]  /*0db0*/  LDG.E R29, desc[UR12][R12.64+0x24] ;  /* 0x0000240c0c1d7981 */ /* 0x000ea8000c1e1900 */
[----:B------:R-:W3:Y:S01]  /*0dc0*/  LDG.E R24, desc[UR12][R10.64+0x2c] ;  /* 0x00002c0c0a187981 */ /* 0x000ee2000c1e1900 */
[----:B----4-:R-:W-:-:S03]  /*0dd0*/  FFMA R26, R26, R33, R31 ;  /* 0x000000211a1a7223 */ /* 0x010fc6000000001f */
[----:B------:R-:W4:Y:S01]  /*0de0*/  LDG.E R31, desc[UR12][R12.64+0x28] ;  /* 0x0000280c0c1f7981 */ /* 0x000f22000c1e1900 */
[----:B------:R-:W-:-:S03]  /*0df0*/  FFMA R26, R35, R28, R26 ;  /* 0x0000001c231a7223 */ /* 0x000fc6000000001a */
[----:B------:R-:W3:Y:S01]  /*0e00*/  LDG.E R33, desc[UR12][R12.64+0x2c] ;  /* 0x00002c0c0c217981 */ /* 0x000ee2000c1e1900 */
[----:B-----5:R-:W-:-:S03]  /*0e10*/  FFMA R36, R27, R2, R26 ;  /* 0x000000021b247223 */ /* 0x020fc6000000001a */
[----:B------:R-:W5:Y:S04]  /*0e20*/  LDG.E R28, desc[UR12][R12.64+0x30] ;  /* 0x0000300c0c1c7981 */ /* 0x000f68000c1e1900 */
[----:B------:R-:W5:Y:S04]  /*0e30*/  LDG.E R27, desc[UR12][R10.64+0x30] ;  /* 0x0000300c0a1b7981 */ /* 0x000f68000c1e1900 */
[----:B------:R-:W5:Y:S04]  /*0e40*/  LDG.E R26, desc[UR12][R10.64+0x34] ;  /* 0x0000340c0a1a7981 */ /* 0x000f68000c1e1900 */
[----:B------:R-:W5:Y:S04]  /*0e50*/  LDG.E R2, desc[UR12][R10.64+0x38] ;  /* 0x0000380c0a027981 */ /* 0x000f68000c1e1900 */
[----:B------:R-:W5:Y:S01]  /*0e60*/  LDG.E R35, desc[UR12][R12.64+0x38] ;  /* 0x0000380c0c237981 */ /* 0x000f62000c1e1900 */
[----:B------:R-:W-:-:S05]  /*0e70*/  VIADD R25, R25, 0x10 ;  /* 0x0000001019197836 */ /* 0x000fca0000000000 */
[----:B------:R-:W-:Y:S01]  /*0e80*/  ISETP.NE.AND P0, PT, R25, R17, PT ;  /* 0x000000111900720c */ /* 0x000fe20003f05270 */
[----:B--2---:R-:W-:-:S04]  /*0e90*/  FFMA R29, R6, R29, R36 ;  /* 0x0000001d061d7223 */ /* 0x004fc80000000024 */
[----:B----4-:R-:W-:-:S04]  /*0ea0*/  FFMA R29, R16, R31, R29 ;  /* 0x0000001f101d7223 */ /* 0x010fc8000000001d */
[----:B---3--:R-:W-:-:S04]  /*0eb0*/  FFMA R24, R24, R33, R29 ;  /* 0x0000002118187223 */ /* 0x008fc8000000001d */
[----:B-----5:R-:W-:-:S04]  /*0ec0*/  FFMA R27, R27, R28, R24 ;  /* 0x0000001c1b1b7223 */ /* 0x020fc80000000018 */
[----:B------:R-:W-:-:S04]  /*0ed0*/  FFMA R27, R26, R37, R27 ;  /* 0x000000251a1b7223 */ /* 0x000fc8000000001b */
[----:B------:R-:W-:-:S04]  /*0ee0*/  FFMA R27, R2, R35, R27 ;  /* 0x00000023021b7223 */ /* 0x000fc8000000001b */
[----:B------:R-:W-:Y:S01]  /*0ef0*/  FFMA R2, R32, R34, R27 ;  /* 0x0000002220027223 */ /* 0x000fe2000000001b */
[----:B------:R-:W-:Y:S06]  /*0f00*/  @P0 BRA `(.L_x_11) ;  /* 0xfffffffc00280947 */ /* 0x000fec000383ffff */
.L_x_10:
[----:B------:R-:W-:Y:S05]  /*0f10*/  @!P1 BRA `(.L_x_9) ;  /* 0x0000000400549947 */ /* 0x000fea0003800000 */
[----:B------:R-:W-:-:S04]  /*0f20*/  LOP3.LUT R10, R3, 0xf, RZ, 0xc0, !PT ;  /* 0x0000000f030a7812 */ /* 0x000fc800078ec0ff */
[C---:B------:R-:W-:Y:S02]  /*0f30*/  IADD3 R6, PT, PT, R10.reuse, -0x1, RZ ;  /* 0xffffffff0a067810 */ /* 0x040fe40007ffe0ff */
[----:B------:R-:W-:Y:S02]  /*0f40*/  LOP3.LUT P1, RZ, R10, 0x7, RZ, 0xc0, !PT ;  /* 0x000000070aff7812 */ /* 0x000fe4000782c0ff */
[----:B------:R-:W-:-:S13]  /*0f50*/  ISETP.GE.U32.AND P0, PT, R6, 0x7, PT ;  /* 0x000000070600780c */ /* 0x000fda0003f06070 */
[----:B------:R-:W-:Y:S05]  /*0f60*/  @!P0 BRA `(.L_x_12) ;  /* 0x0000000000808947 */ /* 0x000fea0003800000 */
[----:B------:R-:W-:Y:S01]  /*0f70*/  IADD3 R33, PT, PT, R0, R17, RZ ;  /* 0x0000001100217210 */ /* 0x000fe20007ffe0ff */
[----:B------:R-:W-:-:S04]  /*0f80*/  IMAD.WIDE.U32 R12, R17, 0x4, R20 ;  /* 0x00000004110c7825 */ /* 0x000fc800078e0014 */
[----:B------:R-:W-:Y:S01]  /*0f90*/  IMAD.WIDE.U32 R32, R33, 0x4, R22 ;  /* 0x0000000421207825 */ /* 0x000fe200078e0016 */
[----:B------:R-:W2:Y:S01]  /*0fa0*/  LDG.E R26, desc[UR12][R12.64] ;  /* 0x0000000c0c1a7981 */ /* 0x000ea2000c1e1900 */
[----:B------:R-:W-:-:S03]  /*0fb0*/  IADD3 R11, P0, PT, R0, R17, RZ ;  /* 0x00000011000b7210 */ /* 0x000fc60007f1e0ff */
[----:B------:R-:W3:Y:S04]  /*0fc0*/  LDG.E R16, desc[UR12][R12.64+0x8] ;  /* 0x0000080c0c107981 */ /* 0x000ee8000c1e1900 */
[----:B------:R-:W2:Y:S01]  /*0fd0*/  LDG.E R33, desc[UR12][R32.64] ;  /* 0x0000000c20217981 */ /* 0x000ea2000c1e1900 */
[----:B------:R-:W-:Y:S02]  /*0fe0*/  IADD3.X R6, PT, PT, RZ, RZ, RZ, P0, !PT ;  /* 0x000000ffff067210 */ /* 0x000fe400007fe4ff */
[C---:B------:R-:W-:Y:S01]  /*0ff0*/  LEA R10, P0, R11.reuse, R22, 0x2 ;  /* 0x000000160b0a7211 */ /* 0x040fe200078010ff */
[----:B------:R-:W4:Y:S03]  /*1000*/  LDG.E R24, desc[UR12][R12.64+0xc] ;  /* 0x00000c0c0c187981 */ /* 0x000f26000c1e1900 */
[----:B------:R-:W-:Y:S01]  /*1010*/  LEA.HI.X R11, R11, R23, R6, 0x2, P0 ;  /* 0x000000170b0b7211 */ /* 0x000fe200000f1406 */
[----:B------:R-:W5:Y:S04]  /*1020*/  LDG.E R31, desc[UR12][R12.64+0x10] ;  /* 0x0000100c0c1f7981 */ /* 0x000f68000c1e1900 */
[----:B------:R-:W3:Y:S04]  /*1030*/  LDG.E R6, desc[UR12][R12.64+0x4] ;  /* 0x0000040c0c067981 */ /* 0x000ee8000c1e1900 */
[----:B------:R-:W3:Y:S04]  /*1040*/  LDG.E R25, desc[UR12][R10.64+0x4] ;  /* 0x0000040c0a197981 */ /* 0x000ee8000c1e1900 */
[----:B------:R-:W4:Y:S04]  /*1050*/  LDG.E R27, desc[UR12][R10.64+0x8] ;  /* 0x0000080c0a1b7981 */ /* 0x000f28000c1e1900 */
[----:B------:R-:W5:Y:S04]  /*1060*/  LDG.E R29, desc[UR12][R10.64+0xc] ;  /* 0x00000c0c0a1d7981 */ /* 0x000f68000c1e1900 */
[----:B------:R-:W5:Y:S04]  /*1070*/  LDG.E R28, desc[UR12][R10.64+0x10] ;  /* 0x0000100c0a1c7981 */ /* 0x000f68000c1e1900 */
[----:B------:R-:W5:Y:S04]  /*1080*/  LDG.E R35, desc[UR12][R10.64+0x14] ;  /* 0x0000140c0a237981 */ /* 0x000f68000c1e1900 */
[----:B------:R-:W5:Y:S04]  /*1090*/  LDG.E R32, desc[UR12][R12.64+0x1c] ;  /* 0x00001c0c0c207981 */ /* 0x000f68000c1e1900 */
[----:B------:R-:W5:Y:S01]  /*10a0*/  LDG.E R37, desc[UR12][R10.64+0x1c] ;  /* 0x00001c0c0a257981 */ /* 0x000f62000c1e1900 */
[----:B--2---:R-:W-:-:S03]  /*10b0*/  FFMA R34, R33, R26, R2 ;  /* 0x0000001a21227223 */ /* 0x004fc60000000002 */
[----:B------:R-:W2:Y:S04]  /*10c0*/  LDG.E R26, desc[UR12][R12.64+0x14] ;  /* 0x0000140c0c1a7981 */ /* 0x000ea8000c1e1900 */
[----:B------:R-:W2:Y:S04]  /*10d0*/  LDG.E R2, desc[UR12][R12.64+0x18] ;  /* 0x0000180c0c027981 */ /* 0x000ea8000c1e1900 */
[----:B------:R-:W2:Y:S01]  /*10e0*/  LDG.E R33, desc[UR12][R10.64+0x18] ;  /* 0x0000180c0a217981 */ /* 0x000ea2000c1e1900 */
[----:B---3--:R-:W-:-:S04]  /*10f0*/  FFMA R6, R25, R6, R34 ;  /* 0x0000000619067223 */ /* 0x008fc80000000022 */
[----:B----4-:R-:W-:-:S04]  /*1100*/  FFMA R6, R27, R16, R6 ;  /* 0x000000101b067223 */ /* 0x010fc80000000006 */
[----:B-----5:R-:W-:-:S04]  /*1110*/  FFMA R29, R29, R24, R6 ;  /* 0x000000181d1d7223 */ /* 0x020fc80000000006 */
[----:B------:R-:W-:Y:S01]  /*1120*/  FFMA R28, R28, R31, R29 ;  /* 0x0000001f1c1c7223 */ /* 0x000fe2000000001d */
[----:B------:R-:W-:-:S03]  /*1130*/  VIADD R17, R17, 0x8 ;  /* 0x0000000811117836 */ /* 0x000fc60000000000 */
[----:B--2---:R-:W-:-:S04]  /*1140*/  FFMA R26, R35, R26, R28 ;  /* 0x0000001a231a7223 */ /* 0x004fc8000000001c */
[----:B------:R-:W-:-:S04]  /*1150*/  FFMA R2, R33, R2, R26 ;  /* 0x0000000221027223 */ /* 0x000fc8000000001a */
[----:B------:R-:W-:-:S07]  /*1160*/  FFMA R2, R37, R32, R2 ;  /* 0x0000002025027223 */ /* 0x000fce0000000002 */
.L_x_12:
[----:B------:R-:W-:Y:S05]  /*1170*/  @!P1 BRA `(.L_x_9) ;  /* 0x0000000000bc9947 */ /* 0x000fea0003800000 */
[----:B------:R-:W-:-:S04]  /*1180*/  LOP3.LUT R6, R4, 0xffff, RZ, 0xc0, !PT ;  /* 0x0000ffff04067812 */ /* 0x000fc800078ec0ff */
[C---:B------:R-:W-:Y:S02]  /*1190*/  LOP3.LUT R10, R6.reuse, 0x7, RZ, 0xc0, !PT ;  /* 0x00000007060a7812 */ /* 0x040fe400078ec0ff */
[----:B------:R-:W-:Y:S02]  /*11a0*/  LOP3.LUT R6, R6, 0x3, RZ, 0xc0, !PT ;  /* 0x0000000306067812 */ /* 0x000fe400078ec0ff */
[----:B------:R-:W-:Y:S02]  /*11b0*/  IADD3 R10, PT, PT, R10, -0x1, RZ ;  /* 0xffffffff0a0a7810 */ /* 0x000fe40007ffe0ff */
[----:B------:R-:W-:Y:S02]  /*11c0*/  ISETP.NE.AND P1, PT, R6, RZ, PT ;  /* 0x000000ff0600720c */ /* 0x000fe40003f25270 */
[----:B------:R-:W-:-:S13]  /*11d0*/  ISETP.GE.U32.AND P0, PT, R10, 0x3, PT ;  /* 0x000000030a00780c */ /* 0x000fda0003f06070 */
[----:B------:R-:W-:Y:S05]  /*11e0*/  @!P0 BRA `(.L_x_13) ;  /* 0x0000000000508947 */ /* 0x000fea0003800000 */
[CC--:B------:R-:W-:Y:S01]  /*11f0*/  IADD3 R25, PT, PT, R0.reuse, R17.reuse, RZ ;  /* 0x0000001100197210 */ /* 0x0c0fe20007ffe0ff */
[----:B------:R-:W-:Y:S01]  /*1200*/  IMAD.WIDE.U32 R10, R17, 0x4, R20 ;  /* 0x00000004110a7825 */ /* 0x000fe200078e0014 */
[----:B------:R-:W-:-:S03]  /*1210*/  IADD3 R13, P0, PT, R0, R17, RZ ;  /* 0x00000011000d7210 */ /* 0x000fc60007f1e0ff */
[----:B------:R-:W-:Y:S01]  /*1220*/  IMAD.WIDE.U32 R24, R25, 0x4, R22 ;  /* 0x0000000419187825 */ /* 0x000fe200078e0016 */
[----:B------:R-:W-:Y:S01]  /*1230*/  IADD3.X R16, PT, PT, RZ, RZ, RZ, P0, !PT ;  /* 0x000000ffff107210 */ /* 0x000fe200007fe4ff */
[----:B------:R-:W2:Y:S01]  /*1240*/  LDG.E R26, desc[UR12][R10.64+0x4] ;  /* 0x0000040c0a1a7981 */ /* 0x000ea2000c1e1900 */
[----:B------:R-:W-:-:S03]  /*1250*/  LEA R12, P0, R13, R22, 0x2 ;  /* 0x000000160d0c7211 */ /* 0x000fc600078010ff */
[----:B------:R-:W3:Y:S01]  /*1260*/  LDG.E R25, desc[UR12][R24.64] ;  /* 0x0000000c18197981 */ /* 0x000ee2000c1e1900 */
[----:B------:R-:W-:-:S03]  /*1270*/  LEA.HI.X R13, R13, R23, R16, 0x2, P0 ;  /* 0x000000170d0d7211 */ /* 0x000fc600000f1410 */
[----:B------:R-:W3:Y:S04]  /*1280*/  LDG.E R16, desc[UR12][R10.64] ;  /* 0x0000000c0a107981 */ /* 0x000ee8000c1e1900 */
[----:B------:R-:W2:Y:S04]  /*1290*/  LDG.E R27, desc[UR12][R12.64+0x4] ;  /* 0x0000040c0c1b7981 */ /* 0x000ea8000c1e1900 */
[----:B------:R-:W4:Y:S04]  /*12a0*/  LDG.E R28, desc[UR12][R10.64+0x8] ;  /* 0x0000080c0a1c7981 */ /* 0x000f28000c1e1900 */
[----:B------:R-:W4:Y:S04]  /*12b0*/  LDG.E R29, desc[UR12][R12.64+0x8] ;  /* 0x0000080c0c1d7981 */ /* 0x000f28000c1e1900 */
[----:B------:R-:W5:Y:S04]  /*12c0*/  LDG.E R32, desc[UR12][R10.64+0xc] ;  /* 0x00000c0c0a207981 */ /* 0x000f68000c1e1900 */
[----:B------:R-:W5:Y:S01]  /*12d0*/  LDG.E R31, desc[UR12][R12.64+0xc] ;  /* 0x00000c0c0c1f7981 */ /* 0x000f62000c1e1900 */
[----:B------:R-:W-:-:S02]  /*12e0*/  VIADD R17, R17, 0x4 ;  /* 0x0000000411117836 */ /* 0x000fc40000000000 */
[----:B---3--:R-:W-:-:S04]  /*12f0*/  FFMA R16, R25, R16, R2 ;  /* 0x0000001019107223 */ /* 0x008fc80000000002 */
[----:B--2---:R-:W-:-:S04]  /*1300*/  FFMA R16, R27, R26, R16 ;  /* 0x0000001a1b107223 */ /* 0x004fc80000000010 */
[----:B----4-:R-:W-:-:S04]  /*1310*/  FFMA R16, R29, R28, R16 ;  /* 0x0000001c1d107223 */ /* 0x010fc80000000010 */
[----:B-----5:R-:W-:-:S07]  /*1320*/  FFMA R2, R31, R32, R16 ;  /* 0x000000201f027223 */ /* 0x020fce0000000010 */
.L_x_13:
[----:B------:R-:W-:Y:S05]  /*1330*/  @!P1 BRA `(.L_x_9) ;  /* 0x00000000004c9947 */ /* 0x000fea0003800000 */
[----:B------:R-:W-:Y:S01]  /*1340*/  IADD3 R13, PT, PT, R0, R17, RZ ;  /* 0x00000011000d7210 */ /* 0x000fe20007ffe0ff */
[----:B------:R-:W-:-:S04]  /*1350*/  IMAD.WIDE.U32 R10, R17, 0x4, R20 ;  /* 0x00000004110a7825 */ /* 0x000fc800078e0014 */
[----:B------:R-:W-:Y:S01]  /*1360*/  IMAD.WIDE.U32 R12, R13, 0x4, R22 ;  /* 0x000000040d0c7825 */ /* 0x000fe200078e0016 */
[----:B------:R-:W2:Y:S05]  /*1370*/  LDG.E R16, desc[UR12][R10.64] ;  /* 0x0000000c0a107981 */ /* 0x000eaa000c1e1900 */
[----:B------:R-:W2:Y:S01]  /*1380*/  LDG.E R13, desc[UR12][R12.64] ;  /* 0x0000000c0c0d7981 */ /* 0x000ea2000c1e1900 */
[----:B------:R-:W-:Y:S01]  /*1390*/  ISETP.NE.AND P0, PT, R6, 0x1, PT ;  /* 0x000000010600780c */ /* 0x000fe20003f05270 */
[----:B--2---:R-:W-:-:S12]  /*13a0*/  FFMA R2, R13, R16, R2 ;  /* 0x000000100d027223 */ /* 0x004fd80000000002 */
[----:B------:R-:W-:Y:S05]  /*13b0*/  @!P0 BRA `(.L_x_9) ;  /* 0x00000000002c8947 */ /* 0x000fea0003800000 */
[----:B------:R-:W-:Y:S02]  /*13c0*/  IADD3 R17, P1, PT, R0, R17, RZ ;  /* 0x0000001100117210 */ /* 0x000fe40007f3e0ff */
[----:B------:R-:W-:Y:S02]  /*13d0*/  ISETP.NE.AND P0, PT, R6, 0x2, PT ;  /* 0x000000020600780c */ /* 0x000fe40003f05270 */
[----:B------:R-:W-:Y:S02]  /*13e0*/  IADD3.X R0, PT, PT, RZ, RZ, RZ, P1, !PT ;  /* 0x000000ffff007210 */ /* 0x000fe40000ffe4ff */
[----:B------:R-:W-:-:S04]  /*13f0*/  LEA R12, P1, R17, R22, 0x2 ;  /* 0x00000016110c7211 */ /* 0x000fc800078210ff */
[----:B------:R-:W-:Y:S02]  /*1400*/  LEA.HI.X R13, R17, R23, R0, 0x2, P1 ;  /* 0x00000017110d7211 */ /* 0x000fe400008f1400 */
[----:B------:R-:W2:Y:S04]  /*1410*/  LDG.E R0, desc[UR12][R10.64+0x4] ;  /* 0x0000040c0a007981 */ /* 0x000ea8000c1e1900 */
[----:B------:R-:W2:Y:S04]  /*1420*/  LDG.E R17, desc[UR12][R12.64+0x4] ;  /* 0x0000040c0c117981 */ /* 0x000ea8000c1e1900 */
[----:B------:R-:W3:Y:S04]  /*1430*/  @P0 LDG.E R6, desc[UR12][R10.64+0x8] ;  /* 0x0000080c0a060981 */ /* 0x000ee8000c1e1900 */
[----:B------:R-:W3:Y:S01]  /*1440*/  @P0 LDG.E R25, desc[UR12][R12.64+0x8] ;  /* 0x0000080c0c190981 */ /* 0x000ee2000c1e1900 */
[----:B--2---:R-:W-:-:S04]  /*1450*/  FFMA R2, R17, R0, R2 ;  /* 0x0000000011027223 */ /* 0x004fc80000000002 */
[----:B---3--:R-:W-:-:S07]  /*1460*/  @P0 FFMA R2, R25, R6, R2 ;  /* 0x0000000619020223 */ /* 0x008fce0000000002 */
.L_x_9:
[----:B------:R-:W-:Y:S01]  /*1470*/  MOV R10, 0x4 ;  /* 0x00000004000a7802 */ /* 0x000fe20000000f00 */
[----:B------:R-:W0:Y:S04]  /*1480*/  LDC.64 R12, c[0x0][0x388] ;  /* 0x0000e200ff0c7b82 */ /* 0x000e280000000a00 */
[----:B------:R-:W-:-:S06]  /*1490*/  IMAD.WIDE.U32 R10, R5, R10, UR8 ;  /* 0x00000008050a7e25 */ /* 0x000fcc000f8e000a */
[----:B------:R-:W0:Y:S01]  /*14a0*/  LDG.E R11, desc[UR12][R10.64] ;  /* 0x0000000c0a0b7981 */ /* 0x000e22000c1e1900 */
[----:B------:R-:W-:-:S04]  /*14b0*/  IMAD R17, R30, R5, RZ ;  /* 0x000000051e117224 */ /* 0x000fc800078e02ff */
[----:B------:R-:W-:-:S06]  /*14c0*/  IMAD.WIDE.U32 R16, R17, 0x4, R22 ;  /* 0x0000000411107825 */ /* 0x000fcc00078e0016 */
[----:B------:R-:W2:Y:S01]  /*14d0*/  LDG.E R17, desc[UR12][R16.64] ;  /* 0x0000000c10117981 */ /* 0x000ea2000c1e1900 */
[----:B0-----:R-:W-:-:S06]  /*14e0*/  IMAD.WIDE R12, R11, 0x4, R12 ;  /* 0x000000040b0c7825 */ /* 0x001fcc00078e020c */
[----:B------:R-:W3:Y:S01]  /*14f0*/  LDG.E R13, desc[UR12][R12.64] ;  /* 0x0000000c0c0d7981 */ /* 0x000ee2000c1e1900 */
[----:B--2---:R-:W0:Y:S02]  /*1500*/  MUFU.RCP R0, R17 ;  /* 0x0000001100007308 */ /* 0x004e240000001000 */
[----:B0-----:R-:W-:-:S04]  /*1510*/  FFMA R25, -R17, R0, 1 ;  /* 0x3f80000011197423 */ /* 0x001fc80000000100 */
[----:B------:R-:W-:Y:S01]  /*1520*/  FFMA R25, R0, R25, R0 ;  /* 0x0000001900197223 */ /* 0x000fe20000000000 */
[----:B---3--:R-:W-:-:S04]  /*1530*/  FADD R2, R13, -R2 ;  /* 0x800000020d027221 */ /* 0x008fc80000000000 */
[----:B------:R-:W0:Y:S01]  /*1540*/  FCHK P0, R2, R17 ;  /* 0x0000001102007302 */ /* 0x000e220000000000 */
[----:B------:R-:W-:-:S04]  /*1550*/  FFMA R0, R2, R25, RZ ;  /* 0x0000001902007223 */ /* 0x000fc800000000ff */
[----:B------:R-:W-:-:S04]  /*1560*/  FFMA R6, -R17, R0, R2 ;  /* 0x0000000011067223 */ /* 0x000fc80000000102 */
[----:B------:R-:W-:Y:S01]  /*1570*/  FFMA R0, R25, R6, R0 ;  /* 0x0000000619007223 */ /* 0x000fe20000000000 */
[----:B0-----:R-:W-:Y:S06]  /*1580*/  @!P0 BRA `(.L_x_14) ;  /* 0x00000000000c8947 */ /* 0x001fec0003800000 */
[----:B------:R-:W-:Y:S01]  /*1590*/  IMAD.MOV.U32 R0, RZ, RZ, R17 ;  /* 0x000000ffff007224 */ /* 0x000fe200078e0011 */
[----:B------:R-:W-:-:S07]  /*15a0*/  MOV R26, 0x15c0 ;  /* 0x000015c0001a7802 */ /* 0x000fce0000000f00 */
[----:B------:R-:W-:Y:S05]  /*15b0*/  CALL.REL.NOINC `($__internal_1_$__cuda_sm3x_div_rn_noftz_f32_slowpath) ;  /* 0x0000006800387944 */ /* 0x000fea0003c00000 */
.L_x_14:
[C---:B------:R-:W-:Y:S01]  /*15c0*/  IMAD.WIDE.U32 R10, R5.reuse, 0x4, R20 ;  /* 0x00000004050a7825 */ /* 0x040fe200078e0014 */
[----:B------:R-:W-:Y:S02]  /*15d0*/  IADD3 R5, PT, PT, R5, 0x1, RZ ;  /* 0x0000000105057810 */ /* 0x000fe40007ffe0ff */
[----:B------:R-:W-:Y:S02]  /*15e0*/  IADD3 R3, PT, PT, R3, 0x1, RZ ;  /* 0x0000000103037810 */ /* 0x000fe40007ffe0ff */
[----:B------:R0:W-:Y:S01]  /*15f0*/  STG.E desc[UR12][R10.64], R0 ;  /* 0x000000000a007986 */ /* 0x0001e2000c10190c */
[----:B------:R-:W-:Y:S02]  /*1600*/  ISETP.NE.AND P0, PT, R5, R9, PT ;  /* 0x000000090500720c */ /* 0x000fe40003f05270 */
[----:B------:R-:W-:-:S11]  /*1610*/  IADD3 R4, PT, PT, R4, 0x1, RZ ;  /* 0x0000000104047810 */ /* 0x000fd60007ffe0ff */
[----:B0-----:R-:W-:Y:S05]  /*1620*/  @P0 BRA `(.L_x_15) ;  /* 0xfffffff4002c0947 */ /* 0x001fea000383ffff */
[----:B------:R-:W0:Y:S01]  /*1630*/  LDC R0, c[0x0][0x390] ;  /* 0x0000e400ff007b82 */ /* 0x000e220000000800 */
[C---:B------:R-:W-:Y:S01]  /*1640*/  ISETP.GE.U32.AND P0, PT, R9.reuse, 0x10, PT ;  /* 0x000000100900780c */ /* 0x040fe20003f06070 */
[----:B------:R-:W-:Y:S01]  /*1650*/  IMAD.MOV.U32 R6, RZ, RZ, 0x3f800000 ;  /* 0x3f800000ff067424 */ /* 0x000fe200078e00ff */
[C---:B------:R-:W-:Y:S02]  /*1660*/  LOP3.LUT P1, RZ, R9.reuse, 0xf, RZ, 0xc0, !PT ;  /* 0x0000000f09ff7812 */ /* 0x040fe4000782c0ff */
[----:B------:R-:W-:Y:S01]  /*1670*/  MOV R11, RZ ;  /* 0x000000ff000b7202 */ /* 0x000fe20000000f00 */
[----:B0-----:R-:W-:-:S08]  /*1680*/  IMAD R0, R9, R0, RZ ;  /* 0x0000000009007224 */ /* 0x001fd000078e02ff */
[----:B------:R-:W-:Y:S05]  /*1690*/  @!P0 BRA `(.L_x_16) ;  /* 0x0000000000e48947 */ /* 0x000fea0003800000 */
[----:B------:R-:W-:Y:S01]  /*16a0*/  HFMA2 R6, -RZ, RZ, 1.875, 0 ;  /* 0x3f800000ff067431 */ /* 0x000fe200000001ff */
[----:B------:R-:W-:Y:S02]  /*16b0*/  LOP3.LUT R11, R9, 0x7ffffff0, RZ, 0xc0, !PT ;  /* 0x7ffffff0090b7812 */ /* 0x000fe400078ec0ff */
[----:B------:R-:W-:-:S07]  /*16c0*/  MOV R13, RZ ;  /* 0x000000ff000d7202 */ /* 0x000fce0000000f00 */
.L_x_17:
[----:B------:R-:W-:-:S05]  /*16d0*/  IMAD.WIDE.U32 R2, R13, 0x4, R20 ;  /* 0x000000040d027825 */ /* 0x000fca00078e0014 */
[----:B0-----:R-:W2:Y:S01]  /*16e0*/  LDG.E R26, desc[UR12][R2.64] ;  /* 0x0000000c021a7981 */ /* 0x001ea2000c1e1900 */
[----:B------:R-:W-:-:S04]  /*16f0*/  IMAD.IADD R5, R0, 0x1, R13 ;  /* 0x0000000100057824 */ /* 0x000fc800078e020d */
[----:B------:R-:W-:-:S05]  /*1700*/  IMAD.WIDE.U32 R4, R5, 0x4, R22 ;  /* 0x0000000405047825 */ /* 0x000fca00078e0016 */
[----:B--2---:R0:W-:Y:S04]  /*1710*/  STG.E desc[UR12][R4.64], R26 ;  /* 0x0000001a04007986 */ /* 0x0041e8000c10190c */
[----:B------:R-:W2:Y:S04]  /*1720*/  LDG.E R32, desc[UR12][R2.64+0x4] ;  /* 0x0000040c02207981 */ /* 0x000ea8000c1e1900 */
[----:B--2---:R-:W-:Y:S04]  /*1730*/  STG.E desc[UR12][R4.64+0x4], R32 ;  /* 0x0000042004007986 */ /* 0x004fe8000c10190c */
        /* <DEDUP_REMOVED lines=22> */
[----:B------:R-:W2:Y:S01]  /*18a0*/  LDG.E R17, desc[UR12][R2.64+0x34] ;  /* 0x0000340c02117981 */ /* 0x000ea2000c1e1900 */
[----:B------:R-:W-:-:S03]  /*18b0*/  FFMA R28, -R26, R26, R6 ;  /* 0x0000001a1a1c7223 */ /* 0x000fc60000000106 */
[----:B--2---:R1:W-:Y:S04]  /*18c0*/  STG.E desc[UR12][R4.64+0x34], R17 ;  /* 0x0000341104007986 */ /* 0x0043e8000c10190c */
[----:B------:R-:W2:Y:S01]  /*18d0*/  LDG.E R6, desc[UR12][R2.64+0x38] ;  /* 0x0000380c02067981 */ /* 0x000ea2000c1e1900 */
[----:B------:R-:W-:-:S04]  /*18e0*/  FFMA R28, -R32, R32, R28 ;  /* 0x00000020201c7223 */ /* 0x000fc8000000011c */
[----:B------:R-:W-:-:S04]  /*18f0*/  FFMA R28, -R24, R24, R28 ;  /* 0x00000018181c7223 */ /* 0x000fc8000000011c */
[----:B------:R-:W-:-:S04]  /*1900*/  FFMA R28, -R16, R16, R28 ;  /* 0x00000010101c7223 */ /* 0x000fc8000000011c */
[----:B------:R-:W-:-:S04]  /*1910*/  FFMA R28, -R12, R12, R28 ;  /* 0x0000000c0c1c7223 */ /* 0x000fc8000000011c */
[----:B------:R-:W-:Y:S01]  /*1920*/  FFMA R28, -R10, R10, R28 ;  /* 0x0000000a0a1c7223 */ /* 0x000fe2000000011c */
[----:B--2---:R2:W-:Y:S04]  /*1930*/  STG.E desc[UR12][R4.64+0x38], R6 ;  /* 0x0000380604007986 */ /* 0x0045e8000c10190c */
[----:B0-----:R-:W3:Y:S01]  /*1940*/  LDG.E R26, desc[UR12][R2.64+0x3c] ;  /* 0x00003c0c021a7981 */ /* 0x001ee2000c1e1900 */
[----:B------:R-:W-:Y:S01]  /*1950*/  FFMA R28, -R37, R37, R28 ;  /* 0x00000025251c7223 */ /* 0x000fe2000000011c */
[----:B------:R-:W-:-:S03]  /*1960*/  IADD3 R13, PT, PT, R13, 0x10, RZ ;  /* 0x000000100d0d7810 */ /* 0x000fc60007ffe0ff */
[----:B------:R-:W-:Y:S01]  /*1970*/  FFMA R28, -R35, R35, R28 ;  /* 0x00000023231c7223 */ /* 0x000fe2000000011c */
[----:B------:R-:W-:-:S03]  /*1980*/  ISETP.NE.AND P0, PT, R13, R11, PT ;  /* 0x0000000b0d00720c */ /* 0x000fc60003f05270 */
[----:B------:R-:W-:-:S04]  /*1990*/  FFMA R28, -R33, R33, R28 ;  /* 0x00000021211c7223 */ /* 0x000fc8000000011c */
[----:B------:R-:W-:-:S04]  /*19a0*/  FFMA R28, -R31, R31, R28 ;  /* 0x0000001f1f1c7223 */ /* 0x000fc8000000011c */
[----:B------:R-:W-:-:S04]  /*19b0*/  FFMA R28, -R29, R29, R28 ;  /* 0x0000001d1d1c7223 */ /* 0x000fc8000000011c */
[----:B------:R-:W-:-:S04]  /*19c0*/  FFMA R28, -R27, R27, R28 ;  /* 0x0000001b1b1c7223 */ /* 0x000fc8000000011c */
[----:B------:R-:W-:-:S04]  /*19d0*/  FFMA R28, -R25, R25, R28 ;  /* 0x00000019191c7223 */ /* 0x000fc8000000011c */
[----:B-1----:R-:W-:-:S04]  /*19e0*/  FFMA R17, -R17, R17, R28 ;  /* 0x0000001111117223 */ /* 0x002fc8000000011c */
[----:B------:R-:W-:Y:S01]  /*19f0*/  FFMA R17, -R6, R6, R17 ;  /* 0x0000000606117223 */ /* 0x000fe20000000111 */
[----:B---3--:R0:W-:Y:S03]  /*1a00*/  STG.E desc[UR12][R4.64+0x3c], R26 ;  /* 0x00003c1a04007986 */ /* 0x0081e6000c10190c */
[----:B--2---:R-:W-:Y:S01]  /*1a10*/  FFMA R6, -R26, R26, R17 ;  /* 0x0000001a1a067223 */ /* 0x004fe20000000111 */
[----:B------:R-:W-:Y:S06]  /*1a20*/  @P0 BRA `(.L_x_17) ;  /* 0xfffffffc00280947 */ /* 0x000fec000383ffff */
.L_x_16:
[----:B------:R-:W-:Y:S05]  /*1a30*/  @!P1 BRA `(.L_x_18) ;  /* 0x0000000400589947 */ /* 0x000fea0003800000 */
[----:B------:R-:W-:-:S04]  /*1a40*/  LOP3.LUT R3, R7, 0xf, RZ, 0xc0, !PT ;  /* 0x0000000f07037812 */ /* 0x000fc800078ec0ff */
[C---:B------:R-:W-:Y:S02]  /*1a50*/  IADD3 R2, PT, PT, R3.reuse, -0x1, RZ ;  /* 0xffffffff03027810 */ /* 0x040fe40007ffe0ff */
[----:B------:R-:W-:Y:S02]  /*1a60*/  LOP3.LUT P1, RZ, R3, 0x7, RZ, 0xc0, !PT ;  /* 0x0000000703ff7812 */ /* 0x000fe4000782c0ff */
[----:B------:R-:W-:-:S13]  /*1a70*/  ISETP.GE.U32.AND P0, PT, R2, 0x7, PT ;  /* 0x000000070200780c */ /* 0x000fda0003f06070 */
[----:B------:R-:W-:Y:S05]  /*1a80*/  @!P0 BRA `(.L_x_19) ;  /* 0x0000000000808947 */ /* 0x000fea0003800000 */
[----:B0-----:R-:W-:-:S05]  /*1a90*/  IMAD.WIDE.U32 R4, R11, 0x4, R20 ;  /* 0x000000040b047825 */ /* 0x001fca00078e0014 */
[----:B------:R-:W2:Y:S01]  /*1aa0*/  LDG.E R17, desc[UR12][R4.64] ;  /* 0x0000000c04117981 */ /* 0x000ea2000c1e1900 */
[----:B------:R-:W-:-:S05]  /*1ab0*/  IADD3 R13, PT, PT, R0, R11, RZ ;  /* 0x0000000b000d7210 */ /* 0x000fca0007ffe0ff */
[----:B------:R-:W-:Y:S01]  /*1ac0*/  IMAD.WIDE.U32 R12, R13, 0x4, R22 ;  /* 0x000000040d0c7825 */ /* 0x000fe200078e0016 */
[----:B------:R-:W-:-:S04]  /*1ad0*/  IADD3 R3, P0, PT, R0, R11, RZ ;  /* 0x0000000b00037210 */ /* 0x000fc80007f1e0ff */
[----:B--2---:R0:W-:Y:S04]  /*1ae0*/  STG.E desc[UR12][R12.64], R17 ;  /* 0x000000110c007986 */ /* 0x0041e8000c10190c */
[----:B------:R-:W2:Y:S01]  /*1af0*/  LDG.E R25, desc[UR12][R4.64+0x4] ;  /* 0x0000040c04197981 */ /* 0x000ea2000c1e1900 */
[----:B------:R-:W-:Y:S01]  /*1b00*/  IMAD.X R10, RZ, RZ, RZ, P0 ;  /* 0x000000ffff0a7224 */ /* 0x000fe200000e06ff */
[----:B------:R-:W-:-:S04]  /*1b10*/  LEA R2, P0, R3, R22, 0x2 ;  /* 0x0000001603027211 */ /* 0x000fc800078010ff */
[----:B------:R-:W-:-:S05]  /*1b20*/  LEA.HI.X R3, R3, R23, R10, 0x2, P0 ;  /* 0x0000001703037211 */ /* 0x000fca00000f140a */
[----:B--2---:R1:W-:Y:S04]  /*1b30*/  STG.E desc[UR12][R2.64+0x4], R25 ;  /* 0x0000041902007986 */ /* 0x0043e8000c10190c */
[----:B------:R-:W2:Y:S04]  /*1b40*/  LDG.E R27, desc[UR12][R4.64+0x8] ;  /* 0x0000080c041b7981 */ /* 0x000ea8000c1e1900 */
[----:B--2---:R1:W-:Y:S04]  /*1b50*/  STG.E desc[UR12][R2.64+0x8], R27 ;  /* 0x0000081b02007986 */ /* 0x0043e8000c10190c */
[----:B------:R-:W2:Y:S04]  /*1b60*/  LDG.E R29, desc[UR12][R4.64+0xc] ;  /* 0x00000c0c041d7981 */ /* 0x000ea8000c1e1900 */
[----:B--2---:R1:W-:Y:S04]  /*1b70*/  STG.E desc[UR12][R2.64+0xc], R29 ;  /* 0x00000c1d02007986 */ /* 0x0043e8000c10190c */
[----:B0-----:R-:W2:Y:S04]  /*1b80*/  LDG.E R13, desc[UR12][R4.64+0x10] ;  /* 0x0000100c040d7981 */ /* 0x001ea8000c1e1900 */
[----:B--2---:R1:W-:Y:S04]  /*1b90*/  STG.E desc[UR12][R2.64+0x10], R13 ;  /* 0x0000100d02007986 */ /* 0x0043e8000c10190c */
[----:B------:R-:W2:Y:S04]  /*1ba0*/  LDG.E R31, desc[UR12][R4.64+0x14] ;  /* 0x0000140c041f7981 */ /* 0x000ea8000c1e1900 */
[----:B--2---:R1:W-:Y:S04]  /*1bb0*/  STG.E desc[UR12][R2.64+0x14], R31 ;  /* 0x0000141f02007986 */ /* 0x0043e8000c10190c */
[----:B------:R-:W2:Y:S01]  /*1bc0*/  LDG.E R33, desc[UR12][R4.64+0x18] ;  /* 0x0000180c04217981 */ /* 0x000ea2000c1e1900 */
[----:B------:R-:W-:-:S03]  /*1bd0*/  FFMA R6, -R17, R17, R6 ;  /* 0x0000001111067223 */ /* 0x000fc60000000106 */
[----:B--2---:R1:W-:Y:S04]  /*1be0*/  STG.E desc[UR12][R2.64+0x18], R33 ;  /* 0x0000182102007986 */ /* 0x0043e8000c10190c */
[----:B------:R-:W2:Y:S01]  /*1bf0*/  LDG.E R35, desc[UR12][R4.64+0x1c] ;  /* 0x00001c0c04237981 */ /* 0x000ea2000c1e1900 */
[----:B------:R-:W-:Y:S01]  /*1c00*/  FFMA R6, -R25, R25, R6 ;  /* 0x0000001919067223 */ /* 0x000fe20000000106 */
[----:B------:R-:W-:-:S03]  /*1c10*/  IADD3 R11, PT, PT, R11, 0x8, RZ ;  /* 0x000000080b0b7810 */ /* 0x000fc60007ffe0ff */
[----:B------:R-:W-:-:S04]  /*1c20*/  FFMA R6, -R27, R27, R6 ;  /* 0x0000001b1b067223 */ /* 0x000fc80000000106 */
[----:B------:R-:W-:-:S04]  /*1c30*/  FFMA R6, -R29, R29, R6 ;  /* 0x0000001d1d067223 */ /* 0x000fc80000000106 */
[----:B------:R-:W-:-:S04]  /*1c40*/  FFMA R6, -R13, R13, R6 ;  /* 0x0000000d0d067223 */ /* 0x000fc80000000106 */
[----:B------:R-:W-:-:S04]  /*1c50*/  FFMA R6, -R31, R31, R6 ;  /* 0x0000001f1f067223 */ /* 0x000fc80000000106 */
[----:B------:R-:W-:Y:S01]  /*1c60*/  FFMA R6, -R33, R33, R6 ;  /* 0x0000002121067223 */ /* 0x000fe20000000106 */
[----:B--2---:R1:W-:Y:S03]  /*1c70*/  STG.E desc[UR12][R2.64+0x1c], R35 ;  /* 0x00001c2302007986 */ /* 0x0043e6000c10190c */
[----:B------:R-:W-:-:S07]  /*1c80*/  FFMA R6, -R35, R35, R6 ;  /* 0x0000002323067223 */ /* 0x000fce0000000106 */
.L_x_19:
[----:B------:R-:W-:Y:S05]  /*1c90*/  @!P1 BRA `(.L_x_18) ;  /* 0x0000000000c09947 */ /* 0x000fea0003800000 */
[----:B-1----:R-:W-:-:S04]  /*1ca0*/  LOP3.LUT R2, R8, 0xffff, RZ, 0xc0, !PT ;  /* 0x0000ffff08027812 */ /* 0x002fc800078ec0ff */
[C---:B------:R-:W-:Y:S02]  /*1cb0*/  LOP3.LUT R3, R2.reuse, 0x7, RZ, 0xc0, !PT ;  /* 0x0000000702037812 */ /* 0x040fe400078ec0ff */
[----:B------:R-:W-:Y:S02]  /*1cc0*/  LOP3.LUT R2, R2, 0x3, RZ, 0xc0, !PT ;  /* 0x0000000302027812 */ /* 0x000fe400078ec0ff */
[----:B------:R-:W-:Y:S02]  /*1cd0*/  IADD3 R3, PT, PT, R3, -0x1, RZ ;  /* 0xffffffff03037810 */ /* 0x000fe40007ffe0ff */
[----:B------:R-:W-:Y:S02]  /*1ce0*/  ISETP.NE.AND P1, PT, R2, RZ, PT ;  /* 0x000000ff0200720c */ /* 0x000fe40003f25270 */
        /* <DEDUP_REMOVED lines=15> */
[----:B------:R-:W2:Y:S01]  /*1de0*/  LDG.E R26, desc[UR12][R4.64+0xc] ;  /* 0x00000c0c041a7981 */ /* 0x000ea2000c1e1900 */
[----:B0-----:R-:W-:Y:S01]  /*1df0*/  FFMA R3, -R3, R3, R6 ;  /* 0x0000000303037223 */ /* 0x001fe20000000106 */
[----:B------:R-:W-:-:S03]  /*1e00*/  IADD3 R11, PT, PT, R11, 0x4, RZ ;  /* 0x000000040b0b7810 */ /* 0x000fc60007ffe0ff */
[----:B------:R-:W-:-:S04]  /*1e10*/  FFMA R3, -R10, R10, R3 ;  /* 0x0000000a0a037223 */ /* 0x000fc80000000103 */
[----:B------:R-:W-:Y:S01]  /*1e20*/  FFMA R3, -R24, R24, R3 ;  /* 0x0000001818037223 */ /* 0x000fe20000000103 */
[----:B--2---:R1:W-:Y:S03]  /*1e30*/  STG.E desc[UR12][R12.64+0xc], R26 ;  /* 0x00000c1a0c007986 */ /* 0x0043e6000c10190c */
[----:B------:R-:W-:-:S07]  /*1e40*/  FFMA R6, -R26, R26, R3 ;  /* 0x0000001a1a067223 */ /* 0x000fce0000000103 */
.L_x_20:
[----:B------:R-:W-:Y:S05]  /*1e50*/  @!P1 BRA `(.L_x_18) ;  /* 0x0000000000509947 */ /* 0x000fea0003800000 */
[----:B0-----:R-:W-:-:S05]  /*1e60*/  IMAD.WIDE.U32 R4, R11, 0x4, R20 ;  /* 0x000000040b047825 */ /* 0x001fca00078e0014 */
[----:B------:R-:W2:Y:S01]  /*1e70*/  LDG.E R3, desc[UR12][R4.64] ;  /* 0x0000000c04037981 */ /* 0x000ea2000c1e1900 */
[----:B-1----:R-:W-:Y:S02]  /*1e80*/  IADD3 R13, PT, PT, R0, R11, RZ ;  /* 0x0000000b000d7210 */ /* 0x002fe40007ffe0ff */
[----:B------:R-:W-:-:S03]  /*1e90*/  ISETP.NE.AND P0, PT, R2, 0x1, PT ;  /* 0x000000010200780c */ /* 0x000fc60003f05270 */
[----:B------:R-:W-:-:S05]  /*1ea0*/  IMAD.WIDE.U32 R12, R13, 0x4, R22 ;  /* 0x000000040d0c7825 */ /* 0x000fca00078e0016 */
[----:B--2---:R2:W-:Y:S01]  /*1eb0*/  STG.E desc[UR12][R12.64], R3 ;  /* 0x000000030c007986 */ /* 0x0045e2000c10190c */
[----:B------:R-:W-:-:S04]  /*1ec0*/  FFMA R6, -R3, R3, R6 ;  /* 0x0000000303067223 */ /* 0x000fc80000000106 */
[----:B------:R-:W-:Y:S05]  /*1ed0*/  @!P0 BRA `(.L_x_18) ;  /* 0x0000000000308947 */ /* 0x000fea0003800000 */
[----:B--2---:R-:W2:Y:S01]  /*1ee0*/  LDG.E R3, desc[UR12][R4.64+0x4] ;  /* 0x0000040c04037981 */ /* 0x004ea2000c1e1900 */
[----:B------:R-:W-:-:S04]  /*1ef0*/  IADD3 R11, P0, PT, R0, R11, RZ ;  /* 0x0000000b000b7210 */ /* 0x000fc80007f1e0ff */
[----:B------:R-:W-:Y:S02]  /*1f00*/  IADD3.X R12, PT, PT, RZ, RZ, RZ, P0, !PT ;  /* 0x000000ffff0c7210 */ /* 0x000fe400007fe4ff */
[----:B------:R-:W-:-:S04]  /*1f10*/  LEA R10, P0, R11, R22, 0x2 ;  /* 0x000000160b0a7211 */ /* 0x000fc800078010ff */
[----:B------:R-:W-:Y:S02]  /*1f20*/  LEA.HI.X R11, R11, R23, R12, 0x2, P0 ;  /* 0x000000170b0b7211 */ /* 0x000fe400000f140c */
[----:B------:R-:W-:-:S03]  /*1f30*/  ISETP.NE.AND P0, PT, R2, 0x2, PT ;  /* 0x000000020200780c */ /* 0x000fc60003f05270 */
[----:B--2---:R3:W-:Y:S01]  /*1f40*/  STG.E desc[UR12][R10.64+0x4], R3 ;  /* 0x000004030a007986 */ /* 0x0047e2000c10190c */
[----:B------:R-:W-:-:S09]  /*1f50*/  FFMA R6, -R3, R3, R6 ;  /* 0x0000000303067223 */ /* 0x000fd20000000106 */
[----:B------:R-:W-:Y:S05]  /*1f60*/  @!P0 BRA `(.L_x_18) ;  /* 0x00000000000c8947 */ /* 0x000fea0003800000 */
[----:B------:R-:W2:Y:S04]  /*1f70*/  LDG.E R5, desc[UR12][R4.64+0x8] ;  /* 0x0000080c04057981 */ /* 0x000ea8000c1e1900 */
[----:B--2---:R4:W-:Y:S01]  /*1f80*/  STG.E desc[UR12][R10.64+0x8], R5 ;  /* 0x000008050a007986 */ /* 0x0049e2000c10190c */
[----:B------:R-:W-:-:S07]  /*1f90*/  FFMA R6, -R5, R5, R6 ;  /* 0x0000000505067223 */ /* 0x000fce0000000106 */
.L_x_18:
[----:B------:R-:W5:Y:S02]  /*1fa0*/  LDCU UR4, c[0x0][0x3c0] ;  /* 0x00007800ff0477ac */ /* 0x000f640008000800 */
[----:B-----5:R-:W-:-:S13]  /*1fb0*/  FSETP.GTU.AND P0, PT, R6, UR4, PT ;  /* 0x0000000406007c0b */ /* 0x020fda000bf0c000 */
[----:B------:R-:W-:Y:S05]  /*1fc0*/  @!P0 EXIT ;  /* 0x000000000000894d */ /* 0x000fea0003800000 */
[----:B-1----:R-:W-:Y:S01]  /*1fd0*/  VIADD R2, R6, 0xf3000000 ;  /* 0xf300000006027836 */ /* 0x002fe20000000000 */
[----:B--23--:R1:W2:Y:S04]  /*1fe0*/  MUFU.RSQ R3, R6 ;  /* 0x0000000600037308 */ /* 0x00c2a80000001400 */
[----:B------:R-:W-:-:S13]  /*1ff0*/  ISETP.GT.U32.AND P0, PT, R2, 0x727fffff, PT ;  /* 0x727fffff0200780c */ /* 0x000fda0003f04070 */
[----:B-12---:R-:W-:Y:S05]  /*2000*/  @!P0 BRA `(.L_x_21) ;  /* 0x0000000000108947 */ /* 0x006fea0003800000 */
[----:B------:R-:W-:Y:S02]  /*2010*/  MOV R2, R6 ;  /* 0x0000000600027202 */ /* 0x000fe40000000f00 */
[----:B------:R-:W-:-:S07]  /*2020*/  MOV R6, 0x2040 ;  /* 0x0000204000067802 */ /* 0x000fce0000000f00 */
[----:B0---4-:R-:W-:Y:S05]  /*2030*/  CALL.REL.NOINC `($__internal_0_$__cuda_sm20_sqrt_rn_f32_slowpath) ;  /* 0x0000005c00387944 */ /* 0x011fea0003c00000 */
[----:B------:R-:W-:Y:S05]  /*2040*/  BRA `(.L_x_22) ;  /* 0x0000000000107947 */ /* 0x000fea0003800000 */
.L_x_21:
[C---:B0---4-:R-:W-:Y:S01]  /*2050*/  FMUL.FTZ R5, R3.reuse, R6 ;  /* 0x0000000603057220 */ /* 0x051fe20000410000 */
[----:B------:R-:W-:-:S03]  /*2060*/  FMUL.FTZ R2, R3, 0.5 ;  /* 0x3f00000003027820 */ /* 0x000fc60000410000 */
[----:B------:R-:W-:-:S04]  /*2070*/  FFMA R6, -R5, R5, R6 ;  /* 0x0000000505067223 */ /* 0x000fc80000000106 */
[----:B------:R-:W-:-:S07]  /*2080*/  FFMA R5, R6, R2, R5 ;  /* 0x0000000206057223 */ /* 0x000fce0000000005 */
.L_x_22:
[----:B------:R-:W-:-:S05]  /*2090*/  IADD3 R3, PT, PT, R0, R9, RZ ;  /* 0x0000000900037210 */ /* 0x000fca0007ffe0ff */
[----:B------:R-:W-:-:S05]  /*20a0*/  IMAD.WIDE.U32 R2, R3, 0x4, R22 ;  /* 0x0000000403027825 */ /* 0x000fca00078e0016 */
[----:B------:R0:W-:Y:S02]  /*20b0*/  STG.E desc[UR12][R2.64], R5 ;  /* 0x0000000502007986 */ /* 0x0001e4000c10190c */
.L_x_7:
[----:B------:R-:W-:Y:S02]  /*20c0*/  HFMA2 R10, -RZ, RZ, 0, 2.384185791015625e-07 ;  /* 0x00000004ff0a7431 */ /* 0x000fe400000001ff */
[----:B0-----:R-:W-:Y:S01]  /*20d0*/  IMAD.MOV.U32 R5, RZ, RZ, RZ ;  /* 0x000000ffff057224 */ /* 0x001fe200078e00ff */
[----:B------:R-:W-:Y:S02]  /*20e0*/  PRMT R4, RZ, 0x7610, R4 ;  /* 0x00007610ff047816 */ /* 0x000fe40000000004 */
[----:B------:R-:W-:Y:S01]  /*20f0*/  PRMT R3, RZ, 0x7610, R3 ;  /* 0x00007610ff037816 */ /* 0x000fe20000000003 */
[----:B------:R-:W-:-:S05]  /*2100*/  IMAD.WIDE.U32 R10, R9, R10, UR8 ;  /* 0x00000008090a7e25 */ /* 0x000fca000f8e000a */
[----:B------:R0:W-:Y:S02]  /*2110*/  STG.E desc[UR12][R10.64], RZ ;  /* 0x000000ff0a007986 */ /* 0x0001e4000c10190c */
.L_x_29:
[----:B------:R-:W-:Y:S02]  /*2120*/  ISETP.NE.AND P0, PT, R5, RZ, PT ;  /* 0x000000ff0500720c */ /* 0x000fe40003f05270 */
[----:B------:R-:W-:-:S11]  /*2130*/  MOV R2, RZ ;  /* 0x000000ff00027202 */ /* 0x000fd60000000f00 */
[----:B-1----:R-:W-:Y:S05]  /*2140*/  @!P0 BRA `(.L_x_23) ;  /* 0x0000000800588947 */ /* 0x002fea0003800000 */
[----:B------:R-:W1:Y:S01]  /*2150*/  LDC R0, c[0x0][0x390] ;  /* 0x0000e400ff007b82 */ /* 0x000e620000000800 */
[C---:B------:R-:W-:Y:S01]  /*2160*/  ISETP.GE.U32.AND P0, PT, R5.reuse, 0x10, PT ;  /* 0x000000100500780c */ /* 0x040fe20003f06070 */
[----:B------:R-:W-:Y:S01]  /*2170*/  HFMA2 R2, -RZ, RZ, 0, 0 ;  /* 0x00000000ff027431 */ /* 0x000fe200000001ff */
[C---:B------:R-:W-:Y:S02]  /*2180*/  LOP3.LUT P1, RZ, R5.reuse, 0xf, RZ, 0xc0, !PT ;  /* 0x0000000f05ff7812 */ /* 0x040fe4000782c0ff */
[----:B------:R-:W-:Y:S01]  /*2190*/  MOV R17, RZ ;  /* 0x000000ff00117202 */ /* 0x000fe20000000f00 */
[----:B-1----:R-:W-:-:S08]  /*21a0*/  IMAD R0, R5, R0, RZ ;  /* 0x0000000005007224 */ /* 0x002fd000078e02ff */
[----:B------:R-:W-:Y:S05]  /*21b0*/  @!P0 BRA `(.L_x_24) ;  /* 0x0000000000e48947 */ /* 0x000fea0003800000 */
[----:B------:R-:W-:Y:S01]  /*21c0*/  LOP3.LUT R17, R5, 0x7ffffff0, RZ, 0xc0, !PT ;  /* 0x7ffffff005117812 */ /* 0x000fe200078ec0ff */
[----:B------:R-:W-:Y:S01]  /*21d0*/  IMAD.MOV.U32 R25, RZ, RZ, RZ ;  /* 0x000000ffff197224 */ /* 0x000fe200078e00ff */
[----:B------:R-:W-:-:S07]  /*21e0*/  MOV R2, RZ ;  /* 0x000000ff00027202 */ /* 0x000fce0000000f00 */
.L_x_25:
[----:B0-----:R-:W-:Y:S01]  /*21f0*/  IADD3 R11, PT, PT, R0, R25, RZ ;  /* 0x00000019000b7210 */ /* 0x001fe20007ffe0ff */
        /* <DEDUP_REMOVED lines=43> */
[----:B------:R-:W-:-:S04]  /*24b0*/  IADD3 R25, PT, PT, R25, 0x10, RZ ;  /* 0x0000001019197810 */ /* 0x000fc80007ffe0ff */
        /* <DEDUP_REMOVED lines=9> */
.L_x_24:
[----:B------:R-:W-:Y:S05]  /*2550*/  @!P1 BRA `(.L_x_23) ;  /* 0x0000000400549947 */ /* 0x000fea0003800000 */
[----:B0-----:R-:W-:-:S04]  /*2560*/  LOP3.LUT R10, R3, 0xf, RZ, 0xc0, !PT ;  /* 0x0000000f030a7812 */ /* 0x001fc800078ec0ff */
[C---:B------:R-:W-:Y:S01]  /*2570*/  LOP3.LUT P1, RZ, R10.reuse, 0x7, RZ, 0xc0, !PT ;  /* 0x000000070aff7812 */ /* 0x040fe2000782c0ff */
[----:B------:R-:W-:-:S05]  /*2580*/  VIADD R6, R10, 0xffffffff ;  /* 0xffffffff0a067836 */ /* 0x000fca0000000000 */
        /* <DEDUP_REMOVED lines=30> */
[----:B------:R-:W-:-:S03]  /*2770*/  IADD3 R17, PT, PT, R17, 0x8, RZ ;  /* 0x0000000811117810 */ /* 0x000fc60007ffe0ff */
[----:B--2---:R-:W-:-:S04]  /*2780*/  FFMA R26, R35, R26, R28 ;  /* 0x0000001a231a7223 */ /* 0x004fc8000000001c */
[----:B------:R-:W-:-:S04]  /*2790*/  FFMA R2, R33, R2, R26 ;  /* 0x0000000221027223 */ /* 0x000fc8000000001a */
[----:B------:R-:W-:-:S07]  /*27a0*/  FFMA R2, R37, R32, R2 ;  /* 0x0000002025027223 */ /* 0x000fce0000000002 */
.L_x_26:
[----:B------:R-:W-:Y:S05]  /*27b0*/  @!P1 BRA `(.L_x_23) ;  /* 0x0000000000bc9947 */ /* 0x000fea0003800000 */
[----:B------:R-:W-:-:S04]  /*27c0*/  LOP3.LUT R6, R4, 0xffff, RZ, 0xc0, !PT ;  /* 0x0000ffff04067812 */ /* 0x000fc800078ec0ff */
[C---:B------:R-:W-:Y:S02]  /*27d0*/  LOP3.LUT R10, R6.reuse, 0x7, RZ, 0xc0, !PT ;  /* 0x00000007060a7812 */ /* 0x040fe400078ec0ff */
[----:B------:R-:W-:-:S03]  /*27e0*/  LOP3.LUT R6, R6, 0x3, RZ, 0xc0, !PT ;  /* 0x0000000306067812 */ /* 0x000fc600078ec0ff */
[----:B------:R-:W-:Y:S01]  /*27f0*/  VIADD R10, R10, 0xffffffff ;  /* 0xffffffff0a0a7836 */ /* 0x000fe20000000000 */
[----:B------:R-:W-:-:S04]  /*2800*/  ISETP.NE.AND P1, PT, R6, RZ, PT ;  /* 0x000000ff0600720c */ /* 0x000fc80003f25270 */
        /* <DEDUP_REMOVED lines=17> */
[----:B------:R-:W-:Y:S01]  /*2920*/  IADD3 R17, PT, PT, R17, 0x4, RZ ;  /* 0x0000000411117810 */ /* 0x000fe20007ffe0ff */
[----:B---3--:R-:W-:-:S04]  /*2930*/  FFMA R16, R25, R16, R2 ;  /* 0x0000001019107223 */ /* 0x008fc80000000002 */
[----:B--2---:R-:W-:-:S04]  /*2940*/  FFMA R16, R27, R26, R16 ;  /* 0x0000001a1b107223 */ /* 0x004fc80000000010 */
[----:B----4-:R-:W-:-:S04]  /*2950*/  FFMA R16, R29, R28, R16 ;  /* 0x0000001c1d107223 */ /* 0x010fc80000000010 */
[----:B-----5:R-:W-:-:S07]  /*2960*/  FFMA R2, R31, R32, R16 ;  /* 0x000000201f027223 */ /* 0x020fce0000000010 */
.L_x_27:
        /* <DEDUP_REMOVED lines=10> */
[----:B------:R-:W-:-:S03]  /*2a10*/  ISETP.NE.AND P0, PT, R6, 0x2, PT ;  /* 0x000000020600780c */ /* 0x000fc60003f05270 */
[----:B------:R-:W-:Y:S01]  /*2a20*/  IMAD.X R0, RZ, RZ, RZ, P1 ;  /* 0x000000ffff007224 */ /* 0x000fe200008e06ff */
        /* <DEDUP_REMOVED lines=8> */
.L_x_23:
[----:B0-----:R-:W-:-:S05]  /*2ab0*/  MOV R10, 0x4 ;  /* 0x00000004000a7802 */ /* 0x001fca0000000f00 */
[----:B------:R-:W-:-:S06]  /*2ac0*/  IMAD.WIDE.U32 R10, R5, R10, UR8 ;  /* 0x00000008050a7e25 */ /* 0x000fcc000f8e000a */
[----:B------:R-:W2:Y:S01]  /*2ad0*/  LDG.E R11, desc[UR12][R10.64] ;  /* 0x0000000c0a0b7981 */ /* 0x000ea2000c1e1900 */
[----:B------:R-:W-:-:S04]  /*2ae0*/  IMAD R17, R30, R5, RZ ;  /* 0x000000051e117224 */ /* 0x000fc800078e02ff */
[----:B------:R-:W-:-:S06]  /*2af0*/  IMAD.WIDE.U32 R16, R17, 0x4, R22 ;  /* 0x0000000411107825 */ /* 0x000fcc00078e0016 */
[----:B------:R-:W3:Y:S01]  /*2b00*/  LDG.E R17, desc[UR12][R16.64] ;  /* 0x0000000c10117981 */ /* 0x000ee2000c1e1900 */
[----:B--2---:R-:W-:-:S06]  /*2b10*/  IMAD.WIDE R12, R11, 0x4, R18 ;  /* 0x000000040b0c7825 */ /* 0x004fcc00078e0212 */
[----:B------:R-:W2:Y:S01]  /*2b20*/  LDG.E R13, desc[UR12][R12.64] ;  /* 0x0000000c0c0d7981 */ /* 0x000ea2000c1e1900 */
[----:B---3--:R-:W0:Y:S02]  /*2b30*/  MUFU.RCP R0, R17 ;  /* 0x0000001100007308 */ /* 0x008e240000001000 */
[----:B0-----:R-:W-:-:S04]  /*2b40*/  FFMA R25, -R17, R0, 1 ;  /* 0x3f80000011197423 */ /* 0x001fc80000000100 */
[----:B------:R-:W-:Y:S01]  /*2b50*/  FFMA R25, R0, R25, R0 ;  /* 0x0000001900197223 */ /* 0x000fe20000000000 */
[----:B--2---:R-:W-:-:S04]  /*2b60*/  FADD R2, R13, -R2 ;  /* 0x800000020d027221 */ /* 0x004fc80000000000 */
[----:B------:R-:W0:Y:S01]  /*2b70*/  FCHK P0, R2, R17 ;  /* 0x0000001102007302 */ /* 0x000e220000000000 */
[----:B------:R-:W-:-:S04]  /*2b80*/  FFMA R0, R2, R25, RZ ;  /* 0x0000001902007223 */ /* 0x000fc800000000ff */
[----:B------:R-:W-:-:S04]  /*2b90*/  FFMA R6, -R17, R0, R2 ;  /* 0x0000000011067223 */ /* 0x000fc80000000102 */
[----:B------:R-:W-:Y:S01]  /*2ba0*/  FFMA R0, R25, R6, R0 ;  /* 0x0000000619007223 */ /* 0x000fe20000000000 */
[----:B0-----:R-:W-:Y:S06]  /*2bb0*/  @!P0 BRA `(.L_x_28) ;  /* 0x00000000000c8947 */ /* 0x001fec0003800000 */
[----:B------:R-:W-:Y:S02]  /*2bc0*/  MOV R0, R17 ;  /* 0x0000001100007202 */ /* 0x000fe40000000f00 */
[----:B------:R-:W-:-:S07]  /*2bd0*/  MOV R26, 0x2bf0 ;  /* 0x00002bf0001a7802 */ /* 0x000fce0000000f00 */
[----:B------:R-:W-:Y:S05]  /*2be0*/  CALL.REL.NOINC `($__internal_1_$__cuda_sm3x_div_rn_noftz_f32_slowpath) ;  /* 0x0000005000ac7944 */ /* 0x000fea0003c00000 */
.L_x_28:
[C---:B------:R-:W-:Y:S01]  /*2bf0*/  IMAD.WIDE.U32 R10, R5.reuse, 0x4, R20 ;  /* 0x00000004050a7825 */ /* 0x040fe200078e0014 */
[----:B------:R-:W-:Y:S02]  /*2c00*/  ISETP.NE.AND P0, PT, R5, R9, PT ;  /* 0x000000090500720c */ /* 0x000fe40003f05270 */
[----:B------:R-:W-:Y:S01]  /*2c10*/  IADD3 R3, PT, PT, R3, 0x1, RZ ;  /* 0x0000000103037810 */ /* 0x000fe20007ffe0ff */
[----:B------:R-:W-:Y:S01]  /*2c20*/  VIADD R5, R5, 0x1 ;  /* 0x0000000105057836 */ /* 0x000fe20000000000 */
[----:B------:R1:W-:Y:S01]  /*2c30*/  STG.E desc[UR12][R10.64], R0 ;  /* 0x000000000a007986 */ /* 0x0003e2000c10190c */
[----:B------:R-:W-:-:S08]  /*2c40*/  IADD3 R4, PT, PT, R4, 0x1, RZ ;  /* 0x0000000104047810 */ /* 0x000fd00007ffe0ff */
[----:B------:R-:W-:Y:S05]  /*2c50*/  @P0 BRA `(.L_x_29) ;  /* 0xfffffff400300947 */ /* 0x000fea000383ffff */
[----:B------:R-:W-:Y:S01]  /*2c60*/  IADD3 R3, PT, PT, R9, 0x1, RZ ;  /* 0x0000000109037810 */ /* 0x000fe20007ffe0ff */
[----:B------:R-:W-:Y:S01]  /*2c70*/  UMOV UR4, URZ ;  /* 0x000000ff00047c82 */ /* 0x000fe20008000000 */
[----:B------:R-:W-:Y:S02]  /*2c80*/  PRMT R6, RZ, 0x7610, R6 ;  /* 0x00007610ff067816 */ /* 0x000fe40000000006 */
[----:B------:R-:W-:Y:S02]  /*2c90*/  PRMT R5, RZ, 0x7610, R5 ;  /* 0x00007610ff057816 */ /* 0x000fe40000000005 */
[----:B-1----:R-:W-:Y:S02]  /*2ca0*/  MOV R0, R9 ;  /* 0x0000000900007202 */ /* 0x002fe40000000f00 */
[----:B------:R-:W-:-:S07]  /*2cb0*/  MOV R4, R3 ;  /* 0x0000000300047202 */ /* 0x000fce0000000f00 */
.L_x_35:
[----:B------:R-:W-:Y:S01]  /*2cc0*/  ISETP.GE.AND P0, PT, R9, R4, PT ;  /* 0x000000040900720c */ /* 0x000fe20003f06270 */
[----:B------:R-:W-:Y:S02]  /*2cd0*/  HFMA2 R2, -RZ, RZ, 0, 0 ;  /* 0x00000000ff027431 */ /* 0x000fe400000001ff */
[----:B------:R-:W-:-:S10]  /*2ce0*/  IMAD.MOV.U32 R4, RZ, RZ, R0 ;  /* 0x000000ffff047224 */ /* 0x000fd400078e0000 */
[----:B0-----:R-:W-:Y:S05]  /*2cf0*/  @!P0 BRA `(.L_x_30) ;  /* 0x0000000800748947 */ /* 0x001fea0003800000 */
[----:B------:R-:W-:Y:S01]  /*2d00*/  UIADD3 UR5, UPT, UPT, UR4, -0x1, URZ ;  /* 0xffffffff04057890 */ /* 0x000fe2000fffe0ff */
[----:B------:R-:W-:Y:S02]  /*2d10*/  MOV R2, RZ ;  /* 0x000000ff00027202 */ /* 0x000fe40000000f00 */
[----:B------:R-:W-:Y:S01]  /*2d20*/  MOV R0, R3 ;  /* 0x0000000300007202 */ /* 0x000fe20000000f00 */
[----:B------:R-:W-:-:S09]  /*2d30*/  UISETP.GE.U32.AND UP0, UPT, UR5, 0x7, UPT ;  /* 0x000000070500788c */ /* 0x000fd2000bf06070 */
[----:B------:R-:W-:Y:S05]  /*2d40*/  BRA.U !UP0, `(.L_x_31) ;  /* 0x0000000508287547 */ /* 0x000fea000b800000 */
[----:B------:R-:W-:Y:S01]  /*2d50*/  MOV R2, RZ ;  /* 0x000000ff00027202 */ /* 0x000fe20000000f00 */
[----:B------:R-:W-:Y:S01]  /*2d60*/  ULOP3.LUT UR6, UR4, 0xfffffff8, URZ, 0xc0, !UPT ;  /* 0xfffffff804067892 */ /* 0x000fe2000f8ec0ff */
[----:B------:R-:W-:Y:S01]  /*2d70*/  MOV R0, R3 ;  /* 0x0000000300007202 */ /* 0x000fe20000000f00 */
[----:B------:R-:W-:-:S10]  /*2d80*/  UMOV UR5, URZ ;  /* 0x000000ff00057c82 */ /* 0x000fd40008000000 */
.L_x_32:
[----:B------:R-:W-:Y:S01]  /*2d90*/  IMAD.MOV.U32 R11, RZ, RZ, 0x4 ;  /* 0x00000004ff0b7424 */ /* 0x000fe200078e00ff */
[----:B------:R-:W0:Y:S03]  /*2da0*/  LDC R33, c[0x0][0x390] ;  /* 0x0000e400ff217b82 */ /* 0x000e260000000800 */
[----:B------:R-:W-:-:S05]  /*2db0*/  IMAD.WIDE R10, R0, R11, UR8 ;  /* 0x00000008000a7e25 */ /* 0x000fca000f8e020b */
[----:B------:R-:W2:Y:S01]  /*2dc0*/  LDG.E R13, desc[UR12][R10.64+-0x4] ;  /* 0xfffffc0c0a0d7981 */ /* 0x000ea2000c1e1900 */
[----:B------:R-:W-:-:S03]  /*2dd0*/  IADD3 R26, PT, PT, R0, -0x1, RZ ;  /* 0xffffffff001a7810 */ /* 0x000fc60007ffe0ff */
[----:B------:R-:W3:Y:S04]  /*2de0*/  LDG.E R29, desc[UR12][R10.64+-0x8] ;  /* 0xfffff80c0a1d7981 */ /* 0x000ee8000c1e1900 */
[----:B------:R-:W4:Y:S04]  /*2df0*/  LDG.E R28, desc[UR12][R10.64+-0xc] ;  /* 0xfffff40c0a1c7981 */ /* 0x000f28000c1e1900 */
[----:B------:R-:W5:Y:S01]  /*2e00*/  LDG.E R35, desc[UR12][R10.64+-0x10] ;  /* 0xfffff00c0a237981 */ /* 0x000f62000c1e1900 */
[----:B0-----:R-:W-:-:S03]  /*2e10*/  IMAD R25, R26, R33, R4 ;  /* 0x000000211a197224 */ /* 0x001fc600078e0204 */
[----:B------:R-:W5:Y:S01]  /*2e20*/  LDG.E R31, desc[UR12][R10.64+-0x14] ;  /* 0xffffec0c0a1f7981 */ /* 0x000f62000c1e1900 */
[----:B------:R-:W-:-:S03]  /*2e30*/  IMAD.WIDE R24, R25, 0x4, R22 ;  /* 0x0000000419187825 */ /* 0x000fc600078e0216 */
[----:B------:R-:W5:Y:S04]  /*2e40*/  LDG.E R34, desc[UR12][R10.64+-0x18] ;  /* 0xffffe80c0a227981 */ /* 0x000f68000c1e1900 */
[----:B------:R-:W5:Y:S04]  /*2e50*/  LDG.E R17, desc[UR12][R10.64+-0x1c] ;  /* 0xffffe40c0a117981 */ /* 0x000f68000c1e1900 */
[----:B------:R-:W3:Y:S04]  /*2e60*/  LDG.E R25, desc[UR12][R24.64] ;  /* 0x0000000c18197981 */ /* 0x000ee8000c1e1900 */
[----:B------:R-:W5:Y:S01]  /*2e70*/  LDG.E R16, desc[UR12][R10.64+-0x20] ;  /* 0xffffe00c0a107981 */ /* 0x000f62000c1e1900 */
[----:B--2---:R-:W-:-:S06]  /*2e80*/  IMAD.WIDE R12, R13, 0x4, R14 ;  /* 0x000000040d0c7825 */ /* 0x004fcc00078e020e */
[----:B------:R0:W3:Y:S01]  /*2e90*/  LDG.E R12, desc[UR12][R12.64] ;  /* 0x0000000c0c0c7981 */ /* 0x0000e2000c1e1900 */
[----:B------:R-:W-:-:S05]  /*2ea0*/  IMAD R26, R26, R33, -R33 ;  /* 0x000000211a1a7224 */ /* 0x000fca00078e0a21 */
[----:B------:R-:W-:-:S04]  /*2eb0*/  IADD3 R32, PT, PT, R26, -R33, RZ ;  /* 0x800000211a207210 */ /* 0x000fc80007ffe0ff */
[----:B0-----:R-:W-:Y:S01]  /*2ec0*/  IADD3 R13, PT, PT, R4, R32, RZ ;  /* 0x00000020040d7210 */ /* 0x001fe20007ffe0ff */
[----:B------:R-:W-:Y:S01]  /*2ed0*/  IMAD.IADD R32, R32, 0x1, -R33 ;  /* 0x0000000120207824 */ /* 0x000fe200078e0a21 */
[----:B------:R-:W-:-:S05]  /*2ee0*/  IADD3 R27, PT, PT, R4, R26, RZ ;  /* 0x0000001a041b7210 */ /* 0x000fca0007ffe0ff */
[----:B------:R-:W-:-:S06]  /*2ef0*/  IMAD.WIDE R10, R27, 0x4, R22 ;  /* 0x000000041b0a7825 */ /* 0x000fcc00078e0216 */
[----:B------:R-:W2:Y:S01]  /*2f00*/  LDG.E R10, desc[UR12][R10.64] ;  /* 0x0000000c0a0a7981 */ /* 0x000ea2000c1e1900 */
[----:B---3--:R-:W-:Y:S01]  /*2f10*/  FFMA R2, R25, R12, R2 ;  /* 0x0000000c19027223 */ /* 0x008fe20000000002 */
[----:B------:R-:W-:Y:S02]  /*2f20*/  IADD3 R25, PT, PT, R4, R32, RZ ;  /* 0x0000002004197210 */ /* 0x000fe40007ffe0ff */
[----:B------:R-:W-:Y:S01]  /*2f30*/  IADD3 R32, PT, PT, R32, -R33, RZ ;  /* 0x8000002120207210 */ /* 0x000fe20007ffe0ff */
[----:B------:R-:W-:-:S03]  /*2f40*/  IMAD.WIDE R12, R13, 0x4, R22 ;  /* 0x000000040d0c7825 */ /* 0x000fc600078e0216 */
[----:B------:R-:W-:Y:S02]  /*2f50*/  IADD3 R27, PT, PT, R4, R32, RZ ;  /* 0x00000020041b7210 */ /* 0x000fe40007ffe0ff */
[----:B------:R-:W-:Y:S01]  /*2f60*/  IADD3 R32, PT, PT, R32, -R33, RZ ;  /* 0x8000002120207210 */ /* 0x000fe20007ffe0ff */
[----:B------:R0:W3:Y:S01]  /*2f70*/  LDG.E R11, desc[UR12][R12.64] ;  /* 0x0000000c0c0b7981 */ /* 0x0000e2000c1e1900 */
[----:B------:R-:W-:-:S06]  /*2f80*/  IMAD.WIDE R24, R25, 0x4, R22 ;  /* 0x0000000419187825 */ /* 0x000fcc00078e0216 */
[----:B------:R-:W3:Y:S01]  /*2f90*/  LDG.E R24, desc[UR12][R24.64] ;  /* 0x0000000c18187981 */ /* 0x000ee2000c1e1900 */
[----:B0-----:R-:W-:-:S04]  /*2fa0*/  IMAD.WIDE R12, R27, 0x4, R22 ;  /* 0x000000041b0c7825 */ /* 0x001fc800078e0216 */
[----:B------:R-:W-:Y:S01]  /*2fb0*/  IMAD.IADD R27, R4, 0x1, R32 ;  /* 0x00000001041b7824 */ /* 0x000fe200078e0220 */
[----:B------:R0:W3:Y:S03]  /*2fc0*/  LDG.E R25, desc[UR12][R12.64] ;  /* 0x0000000c0c197981 */ /* 0x0000e6000c1e1900 */
[----:B------:R-:W-:-:S06]  /*2fd0*/  IMAD.WIDE R26, R27, 0x4, R22 ;  /* 0x000000041b1a7825 */ /* 0x000fcc00078e0216 */
[----:B------:R-:W3:Y:S01]  /*2fe0*/  LDG.E R26, desc[UR12][R26.64] ;  /* 0x0000000c1a1a7981 */ /* 0x000ee2000c1e1900 */
[----:B0-----:R-:W-:-:S04]  /*2ff0*/  IMAD.WIDE R12, R29, 0x4, R14 ;  /* 0x000000041d0c7825 */ /* 0x001fc800078e020e */
[--C-:B----4-:R-:W-:Y:S01]  /*3000*/  IMAD.WIDE R28, R28, 0x4, R14.reuse ;  /* 0x000000041c1c7825 */ /* 0x110fe200078e020e */
[----:B------:R5:W2:Y:S05]  /*3010*/  LDG.E R27, desc[UR12][R12.64] ;  /* 0x0000000c0c1b7981 */ /* 0x000aaa000c1e1900 */
[----:B------:R-:W3:Y:S01]  /*3020*/  LDG.E R28, desc[UR12][R28.64] ;  /* 0x0000000c1c1c7981 */ /* 0x000ee2000c1e1900 */
[----:B-----5:R-:W-:-:S05]  /*3030*/  IMAD.WIDE R12, R35, 0x4, R14 ;  /* 0x00000004230c7825 */ /* 0x020fca00078e020e */
[----:B------:R0:W4:Y:S01]  /*3040*/  LDG.E R29, desc[UR12][R12.64] ;  /* 0x0000000c0c1d7981 */ /* 0x000122000c1e1900 */
[----:B------:R-:W-:Y:S01]  /*3050*/  IADD3 R37, PT, PT, R32, -R33, RZ ;  /* 0x8000002120257210 */ /* 0x000fe20007ffe0ff */
[----:B0-----:R-:W-:-:S05]  /*3060*/  IMAD.WIDE R12, R31, 0x4, R14 ;  /* 0x000000041f0c7825 */ /* 0x001fca00078e020e */
[----:B------:R0:W5:Y:S01]  /*3070*/  LDG.E R31, desc[UR12][R12.64] ;  /* 0x0000000c0c1f7981 */ /* 0x000162000c1e1900 */
[C---:B------:R-:W-:Y:S02]  /*3080*/  IADD3 R35, PT, PT, R4.reuse, -R33, R37 ;  /* 0x8000002104237210 */ /* 0x040fe40007ffe025 */
[----:B------:R-:W-:Y:S01]  /*3090*/  IADD3 R37, PT, PT, R4, R37, RZ ;  /* 0x0000002504257210 */ /* 0x000fe20007ffe0ff */
[----:B0-----:R-:W-:-:S05]  /*30a0*/  IMAD.WIDE R12, R34, 0x4, R14 ;  /* 0x00000004220c7825 */ /* 0x001fca00078e020e */
[----:B------:R0:W5:Y:S02]  /*30b0*/  LDG.E R32, desc[UR12][R12.64] ;  /* 0x0000000c0c207981 */ /* 0x000164000c1e1900 */
[----:B0-----:R-:W-:-:S05]  /*30c0*/  IMAD.WIDE R12, R17, 0x4, R14 ;  /* 0x00000004110c7825 */ /* 0x001fca00078e020e */
[----:B------:R0:W5:Y:S01]  /*30d0*/  LDG.E R33, desc[UR12][R12.64] ;  /* 0x0000000c0c217981 */ /* 0x000162000c1e1900 */
[----:B------:R-:W-:-:S06]  /*30e0*/  IMAD.WIDE R16, R16, 0x4, R14 ;  /* 0x0000000410107825 */ /* 0x000fcc00078e020e */
[----:B------:R-:W5:Y:S01]  /*30f0*/  LDG.E R16, desc[UR12][R16.64] ;  /* 0x0000000c10107981 */ /* 0x000f62000c1e1900 */
[----:B0-----:R-:W-:-:S05]  /*3100*/  IMAD.WIDE R12, R37, 0x4, R22 ;  /* 0x00000004250c7825 */ /* 0x001fca00078e0216 */
[----:B------:R0:W5:Y:S02]  /*3110*/  LDG.E R34, desc[UR12][R12.64] ;  /* 0x0000000c0c227981 */ /* 0x000164000c1e1900 */
[----:B0-----:R-:W-:-:S05]  /*3120*/  IMAD.WIDE R12, R35, 0x4, R22 ;  /* 0x00000004230c7825 */ /* 0x001fca00078e0216 */
[----:B------:R-:W5:Y:S01]  /*3130*/  LDG.E R35, desc[UR12][R12.64] ;  /* 0x0000000c0c237981 */ /* 0x000f62000c1e1900 */
[----:B------:R-:W-:-:S04]  /*3140*/  UIADD3 UR5, UPT, UPT, UR5, 0x8, URZ ;  /* 0x0000000805057890 */ /* 0x000fc8000fffe0ff */
[----:B------:R-:W-:Y:S01]  /*3150*/  UISETP.NE.AND UP0, UPT, UR5, UR6, UPT ;  /* 0x000000060500728c */ /* 0x000fe2000bf05270 */
[----:B------:R-:W-:Y:S01]  /*3160*/  IADD3 R0, PT, PT, R0, -0x8, RZ ;  /* 0xfffffff800007810 */ /* 0x000fe20007ffe0ff */
[----:B--2---:R-:W-:-:S04]  /*3170*/  FFMA R2, R10, R27, R2 ;  /* 0x0000001b0a027223 */ /* 0x004fc80000000002 */
[----:B---3--:R-:W-:-:S04]  /*3180*/  FFMA R11, R11, R28, R2 ;  /* 0x0000001c0b0b7223 */ /* 0x008fc80000000002 */
[----:B----4-:R-:W-:-:S04]  /*3190*/  FFMA R24, R24, R29, R11 ;  /* 0x0000001d18187223 */ /* 0x010fc8000000000b */
[----:B-----5:R-:W-:-:S04]  /*31a0*/  FFMA R25, R25, R31, R24 ;  /* 0x0000001f19197223 */ /* 0x020fc80000000018 */
[----:B------:R-:W-:-:S04]  /*31b0*/  FFMA R25, R26, R32, R25 ;  /* 0x000000201a197223 */ /* 0x000fc80000000019 */
[----:B------:R-:W-:-:S04]  /*31c0*/  FFMA R34, R34, R33, R25 ;  /* 0x0000002122227223 */ /* 0x000fc80000000019 */
[----:B------:R-:W-:Y:S01]  /*31d0*/  FFMA R2, R35, R16, R34 ;  /* 0x0000001023027223 */ /* 0x000fe20000000022 */
[----:B------:R-:W-:Y:S06]  /*31e0*/  BRA.U UP0, `(.L_x_32) ;  /* 0xfffffff900e87547 */ /* 0x000fec000b83ffff */
.L_x_31:
[----:B------:R-:W-:-:S09]  /*31f0*/  ULOP3.LUT UP0, URZ, UR4, 0x7, URZ, 0xc0, !UPT ;  /* 0x0000000704ff7892 */ /* 0x000fd2000f80c0ff */
[----:B------:R-:W-:Y:S05]  /*3200*/  BRA.U !UP0, `(.L_x_30) ;  /* 0x0000000508307547 */ /* 0x000fea000b800000 */
[----:B------:R-:W-:-:S04]  /*3210*/  LOP3.LUT R11, R5, 0x7, RZ, 0xc0, !PT ;  /* 0x00000007050b7812 */ /* 0x000fc800078ec0ff */
[C---:B------:R-:W-:Y:S02]  /*3220*/  IADD3 R10, PT, PT, R11.reuse, -0x1, RZ ;  /* 0xffffffff0b0a7810 */ /* 0x040fe40007ffe0ff */
[----:B------:R-:W-:Y:S02]  /*3230*/  LOP3.LUT P1, RZ, R11, 0x3, RZ, 0xc0, !PT ;  /* 0x000000030bff7812 */ /* 0x000fe4000782c0ff */
[----:B------:R-:W-:-:S13]  /*3240*/  ISETP.GE.U32.AND P0, PT, R10, 0x3, PT ;  /* 0x000000030a00780c */ /* 0x000fda0003f06070 */
[----:B------:R-:W-:Y:S05]  /*3250*/  @!P0 BRA `(.L_x_33) ;  /* 0x00000000008c8947 */ /* 0x000fea0003800000 */
[----:B------:R-:W-:Y:S01]  /*3260*/  IMAD.MOV.U32 R13, RZ, RZ, 0x4 ;  /* 0x00000004ff0d7424 */ /* 0x000fe200078e00ff */
[----:B------:R-:W0:Y:S03]  /*3270*/  LDC R29, c[0x0][0x390] ;  /* 0x0000e400ff1d7b82 */ /* 0x000e260000000800 */
[----:B------:R-:W-:-:S05]  /*3280*/  IMAD.WIDE R12, R0, R13, UR8 ;  /* 0x00000008000c7e25 */ /* 0x000fca000f8e020d */
[----:B------:R-:W2:Y:S04]  /*3290*/  LDG.E R27, desc[UR12][R12.64+-0x4] ;  /* 0xfffffc0c0c1b7981 */ /* 0x000ea8000c1e1900 */
[----:B------:R-:W3:Y:S04]  /*32a0*/  LDG.E R17, desc[UR12][R12.64+-0x8] ;  /* 0xfffff80c0c117981 */ /* 0x000ee8000c1e1900 */
[----:B------:R-:W4:Y:S04]  /*32b0*/  LDG.E R11, desc[UR12][R12.64+-0xc] ;  /* 0xfffff40c0c0b7981 */ /* 0x000f28000c1e1900 */
[----:B------:R1:W5:Y:S01]  /*32c0*/  LDG.E R31, desc[UR12][R12.64+-0x10] ;  /* 0xfffff00c0c1f7981 */ /* 0x000362000c1e1900 */
[----:B------:R-:W-:-:S05]  /*32d0*/  IADD3 R10, PT, PT, R0, -0x1, RZ ;  /* 0xffffffff000a7810 */ /* 0x000fca0007ffe0ff */
[CC--:B0-----:R-:W-:Y:S02]  /*32e0*/  IMAD R33, R10.reuse, R29.reuse, R4 ;  /* 0x0000001d0a217224 */ /* 0x0c1fe400078e0204 */
[----:B------:R-:W-:Y:S02]  /*32f0*/  IMAD R10, R10, R29, -R29 ;  /* 0x0000001d0a0a7224 */ /* 0x000fe400078e0a1d */
[----:B------:R-:W-:-:S03]  /*3300*/  IMAD.WIDE R32, R33, 0x4, R22 ;  /* 0x0000000421207825 */ /* 0x000fc600078e0216 */
[----:B------:R-:W-:Y:S02]  /*3310*/  IADD3 R37, PT, PT, R10, -R29, RZ ;  /* 0x8000001d0a257210 */ /* 0x000fe40007ffe0ff */
[C---:B------:R-:W-:Y:S01]  /*3320*/  IADD3 R25, PT, PT, R4.reuse, R10, RZ ;  /* 0x0000000a04197210 */ /* 0x040fe20007ffe0ff */
[----:B------:R5:W5:Y:S01]  /*3330*/  LDG.E R35, desc[UR12][R32.64] ;  /* 0x0000000c20237981 */ /* 0x000b62000c1e1900 */
[----:B------:R-:W-:-:S03]  /*3340*/  IADD3 R24, PT, PT, R4, R37, RZ ;  /* 0x0000002504187210 */ /* 0x000fc60007ffe0ff */
[----:B-1----:R-:W-:Y:S01]  /*3350*/  IMAD.WIDE R12, R25, 0x4, R22 ;  /* 0x00000004190c7825 */ /* 0x002fe200078e0216 */
[----:B------:R-:W-:-:S03]  /*3360*/  IADD3 R29, PT, PT, R4, -R29, R37 ;  /* 0x8000001d041d7210 */ /* 0x000fc60007ffe025 */
[--C-:B------:R-:W-:Y:S02]  /*3370*/  IMAD.WIDE R24, R24, 0x4, R22.reuse ;  /* 0x0000000418187825 */ /* 0x100fe400078e0216 */
[----:B------:R-:W5:Y:S02]  /*3380*/  LDG.E R12, desc[UR12][R12.64] ;  /* 0x0000000c0c0c7981 */ /* 0x000f64000c1e1900 */
[----:B------:R-:W-:Y:S02]  /*3390*/  IMAD.WIDE R28, R29, 0x4, R22 ;  /* 0x000000041d1c7825 */ /* 0x000fe400078e0216 */
[----:B------:R-:W5:Y:S04]  /*33a0*/  LDG.E R24, desc[UR12][R24.64] ;  /* 0x0000000c18187981 */ /* 0x000f68000c1e1900 */
[----:B------:R-:W5:Y:S01]  /*33b0*/  LDG.E R28, desc[UR12][R28.64] ;  /* 0x0000000c1c1c7981 */ /* 0x000f62000c1e1900 */
[----:B--2---:R-:W-:-:S04]  /*33c0*/  IMAD.WIDE R26, R27, 0x4, R14 ;  /* 0x000000041b1a7825 */ /* 0x004fc800078e020e */
[--C-:B---3--:R-:W-:Y:S02]  /*33d0*/  IMAD.WIDE R16, R17, 0x4, R14.reuse ;  /* 0x0000000411107825 */ /* 0x108fe400078e020e */
[----:B------:R-:W2:Y:S02]  /*33e0*/  LDG.E R26, desc[UR12][R26.64] ;  /* 0x0000000c1a1a7981 */ /* 0x000ea4000c1e1900 */
[--C-:B----4-:R-:W-:Y:S02]  /*33f0*/  IMAD.WIDE R10, R11, 0x4, R14.reuse ;  /* 0x000000040b0a7825 */ /* 0x110fe400078e020e */
[----:B------:R-:W3:Y:S02]  /*3400*/  LDG.E R16, desc[UR12][R16.64] ;  /* 0x0000000c10107981 */ /* 0x000ee4000c1e1900 */
[----:B-----5:R-:W-:Y:S02]  /*3410*/  IMAD.WIDE R32, R31, 0x4, R14 ;  /* 0x000000041f207825 */ /* 0x020fe400078e020e */
[----:B------:R-:W4:Y:S04]  /*3420*/  LDG.E R10, desc[UR12][R10.64] ;  /* 0x0000000c0a0a7981 */ /* 0x000f28000c1e1900 */
[----:B------:R-:W5:Y:S01]  /*3430*/  LDG.E R32, desc[UR12][R32.64] ;  /* 0x0000000c20207981 */ /* 0x000f62000c1e1900 */
[----:B------:R-:W-:-:S02]  /*3440*/  VIADD R0, R0, 0xfffffffc ;  /* 0xfffffffc00007836 */ /* 0x000fc40000000000 */
[----:B--2---:R-:W-:-:S04]  /*3450*/  FFMA R35, R35, R26, R2 ;  /* 0x0000001a23237223 */ /* 0x004fc80000000002 */
[----:B---3--:R-:W-:-:S04]  /*3460*/  FFMA R35, R12, R16, R35 ;  /* 0x000000100c237223 */ /* 0x008fc80000000023 */
[----:B----4-:R-:W-:-:S04]  /*3470*/  FFMA R35, R24, R10, R35 ;  /* 0x0000000a18237223 */ /* 0x010fc80000000023 */
[----:B-----5:R-:W-:-:S07]  /*3480*/  FFMA R2, R28, R32, R35 ;  /* 0x000000201c027223 */ /* 0x020fce0000000023 */
.L_x_33:
[----:B------:R-:W-:Y:S05]  /*3490*/  @!P1 BRA `(.L_x_30) ;  /* 0x00000000008c9947 */ /* 0x000fea0003800000 */
[----:B------:R-:W-:Y:S01]  /*34a0*/  LOP3.LUT R10, R6, 0x3, RZ, 0xc0, !PT ;  /* 0x00000003060a7812 */ /* 0x000fe200078ec0ff */
[----:B------:R-:W-:Y:S01]  /*34b0*/  HFMA2 R33, -RZ, RZ, 0, 2.384185791015625e-07 ;  /* 0x00000004ff217431 */ /* 0x000fe200000001ff */
[----:B------:R-:W-:Y:S02]  /*34c0*/  MOV R11, 0x4 ;  /* 0x00000004000b7802 */ /* 0x000fe40000000f00 */
[----:B------:R-:W-:Y:S02]  /*34d0*/  ISETP.NE.AND P0, PT, R10, 0x1, PT ;  /* 0x000000010a00780c */ /* 0x000fe40003f05270 */
[----:B------:R-:W-:-:S04]  /*34e0*/  LOP3.LUT R10, R6, 0x1, RZ, 0xc0, !PT ;  /* 0x00000001060a7812 */ /* 0x000fc800078ec0ff */
[----:B------:R-:W-:-:S07]  /*34f0*/  ISETP.NE.U32.AND P1, PT, R10, 0x1, PT ;  /* 0x000000010a00780c */ /* 0x000fce0003f25070 */
[C---:B------:R-:W-:Y:S01]  /*3500*/  @P0 IMAD.WIDE R32, R0.reuse, R33, UR8 ;  /* 0x0000000800200e25 */ /* 0x040fe2000f8e0221 */
[C---:B------:R-:W-:Y:S01]  /*3510*/  @P0 IADD3 R13, PT, PT, R0.reuse, -0x1, RZ ;  /* 0xffffffff000d0810 */ /* 0x040fe20007ffe0ff */
[----:B------:R-:W0:Y:S01]  /*3520*/  @P0 LDC R12, c[0x0][0x390] ;  /* 0x0000e400ff0c0b82 */ /* 0x000e220000000800 */
[----:B------:R-:W-:Y:S02]  /*3530*/  @P0 IADD3 R0, PT, PT, R0, -0x2, RZ ;  /* 0xfffffffe00000810 */ /* 0x000fe40007ffe0ff */
[----:B------:R-:W2:Y:S03]  /*3540*/  @P0 LDG.E R17, desc[UR12][R32.64+-0x4] ;  /* 0xfffffc0c20110981 */ /* 0x000ea6000c1e1900 */
[C---:B------:R-:W-:Y:S01]  /*3550*/  @!P1 IMAD.WIDE R10, R0.reuse, R11, UR8 ;  /* 0x00000008000a9e25 */ /* 0x040fe2000f8e020b */
[----:B------:R-:W3:Y:S01]  /*3560*/  @P0 LDG.E R29, desc[UR12][R32.64+-0x8] ;  /* 0xfffff80c201d0981 */ /* 0x000ee2000c1e1900 */
[----:B------:R-:W1:Y:S03]  /*3570*/  @!P1 LDC R26, c[0x0][0x390] ;  /* 0x0000e400ff1a9b82 */ /* 0x000e660000000800 */
[----:B------:R3:W4:Y:S01]  /*3580*/  @!P1 LDG.E R27, desc[UR12][R10.64+-0x4] ;  /* 0xfffffc0c0a1b9981 */ /* 0x000722000c1e1900 */
[----:B------:R-:W-:Y:S01]  /*3590*/  @!P1 IADD3 R31, PT, PT, R0, -0x1, RZ ;  /* 0xffffffff001f9810 */ /* 0x000fe20007ffe0ff */
[----:B0-----:R-:W-:-:S02]  /*35a0*/  @P0 IMAD R25, R13, R12, -R12 ;  /* 0x0000000c0d190224 */ /* 0x001fc400078e0a0c */
[----:B------:R-:W-:Y:S02]  /*35b0*/  @P0 IMAD R13, R13, R12, R4 ;  /* 0x0000000c0d0d0224 */ /* 0x000fe400078e0204 */
[----:B------:R-:W-:Y:S02]  /*35c0*/  @P0 IMAD.IADD R25, R4, 0x1, R25 ;  /* 0x0000000104190824 */ /* 0x000fe400078e0219 */
[----:B------:R-:W-:-:S04]  /*35d0*/  @P0 IMAD.WIDE R12, R13, 0x4, R22 ;  /* 0x000000040d0c0825 */ /* 0x000fc800078e0216 */
[----:B------:R-:W-:Y:S02]  /*35e0*/  @P0 IMAD.WIDE R24, R25, 0x4, R22 ;  /* 0x0000000419180825 */ /* 0x000fe400078e0216 */
[----:B------:R-:W5:Y:S02]  /*35f0*/  @P0 LDG.E R13, desc[UR12][R12.64] ;  /* 0x0000000c0c0d0981 */ /* 0x000f64000c1e1900 */
[----:B-1----:R-:W-:Y:S02]  /*3600*/  @!P1 IMAD R31, R31, R26, R4 ;  /* 0x0000001a1f1f9224 */ /* 0x002fe400078e0204 */
[----:B------:R-:W5:Y:S01]  /*3610*/  @P0 LDG.E R25, desc[UR12][R24.64] ;  /* 0x0000000c18190981 */ /* 0x000f62000c1e1900 */
[----:B--2---:R-:W-:-:S04]  /*3620*/  @P0 IMAD.WIDE R16, R17, 0x4, R14 ;  /* 0x0000000411100825 */ /* 0x004fc800078e020e */
[----:B---3--:R-:W-:Y:S02]  /*3630*/  @P0 IMAD.WIDE R10, R29, 0x4, R14 ;  /* 0x000000041d0a0825 */ /* 0x008fe400078e020e */
[----:B------:R-:W5:Y:S02]  /*3640*/  @P0 LDG.E R16, desc[UR12][R16.64] ;  /* 0x0000000c10100981 */ /* 0x000f64000c1e1900 */
[----:B------:R-:W-:Y:S02]  /*3650*/  @!P1 IMAD.WIDE R28, R31, 0x4, R22 ;  /* 0x000000041f1c9825 */ /* 0x000fe400078e0216 */
[----:B------:R-:W2:Y:S02]  /*3660*/  @P0 LDG.E R10, desc[UR12][R10.64] ;  /* 0x0000000c0a0a0981 */ /* 0x000ea4000c1e1900 */
[----:B----4-:R-:W-:Y:S02]  /*3670*/  @!P1 IMAD.WIDE R26, R27, 0x4, R14 ;  /* 0x000000041b1a9825 */ /* 0x010fe400078e020e */
[----:B------:R-:W3:Y:S04]  /*3680*/  @!P1 LDG.E R29, desc[UR12][R28.64] ;  /* 0x0000000c1c1d9981 */ /* 0x000ee8000c1e1900 */
[----:B------:R-:W3:Y:S01]  /*3690*/  @!P1 LDG.E R26, desc[UR12][R26.64] ;  /* 0x0000000c1a1a9981 */ /* 0x000ee2000c1e1900 */
[----:B-----5:R-:W-:-:S04]  /*36a0*/  @P0 FFMA R0, R13, R16, R2 ;  /* 0x000000100d000223 */ /* 0x020fc80000000002 */
[----:B--2---:R-:W-:-:S04]  /*36b0*/  @P0 FFMA R2, R25, R10, R0 ;  /* 0x0000000a19020223 */ /* 0x004fc80000000000 */
[----:B---3--:R-:W-:-:S07]  /*36c0*/  @!P1 FFMA R2, R29, R26, R2 ;  /* 0x0000001a1d029223 */ /* 0x008fce0000000002 */
.L_x_30:
[----:B------:R-:W-:-:S04]  /*36d0*/  IMAD R13, R30, R4, RZ ;  /* 0x000000041e0d7224 */ /* 0x000fc800078e02ff */
[----:B------:R-:W-:-:S06]  /*36e0*/  IMAD.WIDE R12, R13, 0x4, R22 ;  /* 0x000000040d0c7825 */ /* 0x000fcc00078e0216 */
[----:B------:R-:W2:Y:S01]  /*36f0*/  LDG.E R13, desc[UR12][R12.64] ;  /* 0x0000000c0c0d7981 */ /* 0x000ea2000c1e1900 */
[----:B------:R-:W-:-:S06]  /*3700*/  IMAD.WIDE R10, R4, 0x4, R20 ;  /* 0x00000004040a7825 */ /* 0x000fcc00078e0214 */
[----:B------:R-:W3:Y:S01]  /*3710*/  LDG.E R11, desc[UR12][R10.64] ;  /* 0x0000000c0a0b7981 */ /* 0x000ee2000c1e1900 */
[----:B--2---:R-:W0:Y:S01]  /*3720*/  MUFU.RCP R0, R13 ;  /* 0x0000000d00007308 */ /* 0x004e220000001000 */
[----:B---3--:R-:W-:-:S07]  /*3730*/  FADD R2, R11, -R2 ;  /* 0x800000020b027221 */ /* 0x008fce0000000000 */
[----:B------:R-:W1:Y:S01]  /*3740*/  FCHK P0, R2, R13 ;  /* 0x0000000d02007302 */ /* 0x000e620000000000 */
[----:B0-----:R-:W-:-:S04]  /*3750*/  FFMA R17, -R13, R0, 1 ;  /* 0x3f8000000d117423 */ /* 0x001fc80000000100 */
[----:B------:R-:W-:-:S04]  /*3760*/  FFMA R17, R0, R17, R0 ;  /* 0x0000001100117223 */ /* 0x000fc80000000000 */
[----:B------:R-:W-:-:S04]  /*3770*/  FFMA R0, R2, R17, RZ ;  /* 0x0000001102007223 */ /* 0x000fc800000000ff */
[----:B------:R-:W-:-:S04]  /*3780*/  FFMA R16, -R13, R0, R2 ;  /* 0x000000000d107223 */ /* 0x000fc80000000102 */
[----:B------:R-:W-:Y:S01]  /*3790*/  FFMA R17, R17, R16, R0 ;  /* 0x0000001011117223 */ /* 0x000fe20000000000 */
[----:B-1----:R-:W-:Y:S06]  /*37a0*/  @!P0 BRA `(.L_x_34) ;  /* 0x0000000000108947 */ /* 0x002fec0003800000 */
[----:B------:R-:W-:Y:S02]  /*37b0*/  MOV R0, R13 ;  /* 0x0000000d00007202 */ /* 0x000fe40000000f00 */
[----:B------:R-:W-:-:S07]  /*37c0*/  MOV R26, 0x37e0 ;  /* 0x000037e0001a7802 */ /* 0x000fce0000000f00 */
[----:B------:R-:W-:Y:S05]  /*37d0*/  CALL.REL.NOINC `($__internal_1_$__cuda_sm3x_div_rn_noftz_f32_slowpath) ;  /* 0x0000004400b07944 */ /* 0x000fea0003c00000 */
[----:B------:R-:W-:-:S07]  /*37e0*/  MOV R17, R0 ;  /* 0x0000000000117202 */ /* 0x000fce0000000f00 */
.L_x_34:
[----:B------:R-:W-:-:S05]  /*37f0*/  HFMA2 R11, -RZ, RZ, 0, 2.384185791015625e-07 ;  /* 0x00000004ff0b7431 */ /* 0x000fca00000001ff */
[----:B------:R-:W-:-:S06]  /*3800*/  IMAD.WIDE R10, R4, R11, UR8 ;  /* 0x00000008040a7e25 */ /* 0x000fcc000f8e020b */
[----:B------:R-:W2:Y:S01]  /*3810*/  LDG.E R11, desc[UR12][R10.64] ;  /* 0x0000000c0a0b7981 */ /* 0x000ea2000c1e1900 */
[----:B------:R-:W-:Y:S01]  /*3820*/  ISETP.GT.AND P0, PT, R4, RZ, PT ;  /* 0x000000ff0400720c */ /* 0x000fe20003f04270 */
[----:B------:R-:W-:Y:S01]  /*3830*/  UIADD3 UR4, UPT, UPT, UR4, 0x1, URZ ;  /* 0x0000000104047890 */ /* 0x000fe2000fffe0ff */
[----:B------:R-:W-:Y:S01]  /*3840*/  VIADD R5, R5, 0x1 ;  /* 0x0000000105057836 */ /* 0x000fe20000000000 */
[----:B------:R-:W-:Y:S02]  /*3850*/  IADD3 R6, PT, PT, R6, 0x1, RZ ;  /* 0x0000000106067810 */ /* 0x000fe40007ffe0ff */
[----:B------:R-:W-:Y:S01]  /*3860*/  IADD3 R0, PT, PT, R4, -0x1, RZ ;  /* 0xffffffff04007810 */ /* 0x000fe20007ffe0ff */
[----:B--2---:R-:W-:-:S05]  /*3870*/  IMAD.WIDE R12, R11, 0x4, R14 ;  /* 0x000000040b0c7825 */ /* 0x004fca00078e020e */
[----:B------:R0:W-:Y:S02]  /*3880*/  STG.E desc[UR12][R12.64], R17 ;  /* 0x000000110c007986 */ /* 0x0001e4000c10190c */
[----:B------:R-:W-:Y:S05]  /*3890*/  @P0 BRA `(.L_x_35) ;  /* 0xfffffff400080947 */ /* 0x000fea000383ffff */
[----:B------:R-:W1:Y:S02]  /*38a0*/  LDCU UR5, c[0x0][0x390] ;  /* 0x00007200ff0577ac */ /* 0x000e640008000800 */
[----:B-1----:R-:W-:-:S13]  /*38b0*/  ISETP.NE.AND P0, PT, R3, UR5, PT ;  /* 0x0000000503007c0c */ /* 0x002fda000bf05270 */
[----:B------:R-:W-:Y:S05]  /*38c0*/  @!P0 EXIT ;  /* 0x000000000000894d */ /* 0x000fea0003800000 */
[----:B------:R-:W-:Y:S01]  /*38d0*/  IADD3 R7, PT, PT, R7, 0x1, RZ ;  /* 0x0000000107077810 */ /* 0x000fe20007ffe0ff */
[----:B------:R-:W-:Y:S01]  /*38e0*/  IMAD.MOV.U32 R9, RZ, RZ, R3 ;  /* 0x000000ffff097224 */ /* 0x000fe200078e0003 */
[----:B------:R-:W-:Y:S01]  /*38f0*/  IADD3 R8, PT, PT, R8, 0x1, RZ ;  /* 0x0000000108087810 */ /* 0x000fe20007ffe0ff */
[----:B------:R-:W-:Y:S06]  /*3900*/  BRA `(.L_x_36) ;  /* 0xffffffd0003c7947 */ /* 0x000fec000383ffff */
.L_x_6:
[----:B0---4-:R-:W-:Y:S01]  /*3910*/  IADD3 R25, P0, PT, R16, 0x20, RZ ;  /* 0x0000002010197810 */ /* 0x011fe20007f1e0ff */
[----:B------:R-:W-:Y:S01]  /*3920*/  UMOV UR4, URZ ;  /* 0x000000ff00047c82 */ /* 0x000fe20008000000 */
[C---:B------:R-:W-:Y:S02]  /*3930*/  LOP3.LUT R29, R13.reuse, 0xf, RZ, 0xc0, !PT ;  /* 0x0000000f0d1d7812 */ /* 0x040fe400078ec0ff */
[C---:B------:R-:W-:Y:S02]  /*3940*/  LOP3.LUT R28, R13.reuse, 0x7, RZ, 0xc0, !PT ;  /* 0x000000070d1c7812 */ /* 0x040fe400078ec0ff */
[C---:B------:R-:W-:Y:S02]  /*3950*/  LOP3.LUT R24, R13.reuse, 0x7ffffff0, RZ, 0xc0, !PT ;  /* 0x7ffffff00d187812 */ /* 0x040fe400078ec0ff */
[----:B------:R-:W-:Y:S02]  /*3960*/  LOP3.LUT R13, R13, 0x3, RZ, 0xc0, !PT ;  /* 0x000000030d0d7812 */ /* 0x000fe400078ec0ff */
[----:B------:R-:W-:-:S02]  /*3970*/  PRMT R12, RZ, 0x7610, R12 ;  /* 0x00007610ff0c7816 */ /* 0x000fc4000000000c */
[----:B------:R-:W-:Y:S02]  /*3980*/  PRMT R11, RZ, 0x7610, R11 ;  /* 0x00007610ff0b7816 */ /* 0x000fe4000000000b */
[----:B------:R-:W-:Y:S02]  /*3990*/  PRMT R10, RZ, 0x7610, R10 ;  /* 0x00007610ff0a7816 */ /* 0x000fe4000000000a */
[----:B-1----:R-:W-:-:S07]  /*39a0*/  IADD3.X R9, PT, PT, RZ, R17, RZ, P0, !PT ;  /* 0x00000011ff097210 */ /* 0x002fce00007fe4ff */
.L_x_76:
[----:B------:R-:W0:Y:S01]  /*39b0*/  LDCU UR5, c[0x0][0x394] ;  /* 0x00007280ff0577ac */ /* 0x000e220008000800 */
[----:B------:R-:W-:Y:S01]  /*39c0*/  IADD3 R0, PT, PT, R11, 0x1, RZ ;  /* 0x000000010b007810 */ /* 0x000fe20007ffe0ff */
[----:B------:R-:W-:Y:S01]  /*39d0*/  IMAD.MOV.U32 R5, RZ, RZ, RZ ;  /* 0x000000ffff057224 */ /* 0x000fe200078e00ff */
[----:B------:R-:W-:Y:S01]  /*39e0*/  MOV R8, RZ ;  /* 0x000000ff00087202 */ /* 0x000fe20000000f00 */
[----:B------:R-:W-:Y:S01]  /*39f0*/  UIADD3 UR7, UPT, UPT, UR4, 0x1, URZ ;  /* 0x0000000104077890 */ /* 0x000fe2000fffe0ff */
[----:B------:R-:W-:Y:S01]  /*3a00*/  R2UR UR14, R0 ;  /* 0x00000000000e72ca */ /* 0x000fe200000e0000 */
[----:B------:R-:W-:Y:S01]  /*3a10*/  HFMA2 R0, -RZ, RZ, 0, 0 ;  /* 0x00000000ff007431 */ /* 0x000fe200000001ff */
[----:B0-----:R-:W-:-:S09]  /*3a20*/  UISETP.GE.U32.AND UP0, UPT, UR5, 0x10, UPT ;  /* 0x000000100500788c */ /* 0x001fd2000bf06070 */
[----:B------:R-:W-:Y:S05]  /*3a30*/  BRA.U !UP0, `(.L_x_37) ;  /* 0x00000005082c7547 */ /* 0x000fea000b800000 */
[----:B------:R-:W-:Y:S01]  /*3a40*/  MOV R0, RZ ;  /* 0x000000ff00007202 */ /* 0x000fe20000000f00 */
[----:B------:R-:W-:Y:S01]  /*3a50*/  IMAD.MOV.U32 R5, RZ, RZ, RZ ;  /* 0x000000ffff057224 */ /* 0x000fe200078e00ff */
[----:B------:R-:W-:Y:S02]  /*3a60*/  MOV R8, RZ ;  /* 0x000000ff00087202 */ /* 0x000fe40000000f00 */
[----:B------:R-:W-:Y:S02]  /*3a70*/  MOV R2, R25 ;  /* 0x0000001900027202 */ /* 0x000fe40000000f00 */
[----:B------:R-:W-:-:S07]  /*3a80*/  MOV R3, R9 ;  /* 0x0000000900037202 */ /* 0x000fce0000000f00 */
.L_x_38:
[----:B------:R-:W2:Y:S04]  /*3a90*/  LDG.E R35, desc[UR12][R2.64+-0x20] ;  /* 0xffffe00c02237981 */ /* 0x000ea8000c1e1900 */
[----:B------:R-:W3:Y:S04]  /*3aa0*/  LDG.E R26, desc[UR12][R2.64+-0x1c] ;  /* 0xffffe40c021a7981 */ /* 0x000ee8000c1e1900 */
[----:B------:R-:W4:Y:S04]  /*3ab0*/  LDG.E R27, desc[UR12][R2.64+-0x18] ;  /* 0xffffe80c021b7981 */ /* 0x000f28000c1e1900 */
[----:B------:R-:W5:Y:S04]  /*3ac0*/  LDG.E R33, desc[UR12][R2.64+-0x14] ;  /* 0xffffec0c02217981 */ /* 0x000f68000c1e1900 */
[----:B------:R-:W5:Y:S04]  /*3ad0*/  LDG.E R32, desc[UR12][R2.64+-0x10] ;  /* 0xfffff00c02207981 */ /* 0x000f68000c1e1900 */
[----:B------:R-:W5:Y:S04]  /*3ae0*/  LDG.E R31, desc[UR12][R2.64+-0xc] ;  /* 0xfffff40c021f7981 */ /* 0x000f68000c1e1900 */
[----:B------:R-:W5:Y:S04]  /*3af0*/  LDG.E R7, desc[UR12][R2.64+-0x8] ;  /* 0xfffff80c02077981 */ /* 0x000f68000c1e1900 */
[----:B------:R-:W5:Y:S04]  /*3b00*/  LDG.E R4, desc[UR12][R2.64+-0x4] ;  /* 0xfffffc0c02047981 */ /* 0x000f68000c1e1900 */
[----:B------:R-:W5:Y:S01]  /*3b10*/  LDG.E R6, desc[UR12][R2.64] ;  /* 0x0000000c02067981 */ /* 0x000f62000c1e1900 */
[----:B--2---:R-:W-:-:S04]  /*3b20*/  FSETP.GT.AND P3, PT, |R35|, R0, PT ;  /* 0x000000002300720b */ /* 0x004fc80003f64200 */
[----:B------:R-:W-:Y:S02]  /*3b30*/  FSEL R35, |R35|, R0, P3 ;  /* 0x0000000023237208 */ /* 0x000fe40001800200 */
[----:B------:R-:W2:Y:S02]  /*3b40*/  LDG.E R0, desc[UR12][R2.64+0x4] ;  /* 0x0000040c02007981 */ /* 0x000ea4000c1e1900 */
[----:B---3--:R-:W-:-:S04]  /*3b50*/  FSETP.GT.AND P4, PT, |R26|, R35, PT ;  /* 0x000000231a00720b */ /* 0x008fc80003f84200 */
[----:B------:R-:W-:Y:S02]  /*3b60*/  FSEL R34, |R26|, R35, P4 ;  /* 0x000000231a227208 */ /* 0x000fe40002000200 */
[----:B------:R-:W3:Y:S02]  /*3b70*/  LDG.E R26, desc[UR12][R2.64+0x8] ;  /* 0x0000080c021a7981 */ /* 0x000ee4000c1e1900 */
[----:B----4-:R-:W-:-:S04]  /*3b80*/  FSETP.GT.AND P5, PT, |R27|, R34, PT ;  /* 0x000000221b00720b */ /* 0x010fc80003fa4200 */
[----:B------:R-:W-:Y:S02]  /*3b90*/  FSEL R34, |R27|, R34, P5 ;  /* 0x000000221b227208 */ /* 0x000fe40002800200 */
[----:B------:R-:W4:Y:S02]  /*3ba0*/  LDG.E R27, desc[UR12][R2.64+0xc] ;  /* 0x00000c0c021b7981 */ /* 0x000f24000c1e1900 */
[----:B-----5:R-:W-:-:S04]  /*3bb0*/  FSETP.GT.AND P6, PT, |R33|, R34, PT ;  /* 0x000000222100720b */ /* 0x020fc80003fc4200 */
[----:B------:R-:W-:Y:S02]  /*3bc0*/  FSEL R35, |R33|, R34, P6 ;  /* 0x0000002221237208 */ /* 0x000fe40003000200 */
[----:B------:R-:W5:Y:S02]  /*3bd0*/  LDG.E R33, desc[UR12][R2.64+0x10] ;  /* 0x0000100c02217981 */ /* 0x000f64000c1e1900 */
[----:B------:R-:W-:-:S04]  /*3be0*/  FSETP.GT.AND P0, PT, |R32|, R35, PT ;  /* 0x000000232000720b */ /* 0x000fc80003f04200 */
[----:B------:R-:W-:Y:S02]  /*3bf0*/  FSEL R34, |R32|, R35, P0 ;  /* 0x0000002320227208 */ /* 0x000fe40000000200 */
[----:B------:R-:W5:Y:S02]  /*3c00*/  LDG.E R32, desc[UR12][R2.64+0x14] ;  /* 0x0000140c02207981 */ /* 0x000f64000c1e1900 */
[----:B------:R-:W-:-:S04]  /*3c10*/  FSETP.GT.AND P1, PT, |R31|, R34, PT ;  /* 0x000000221f00720b */ /* 0x000fc80003f24200 */
[----:B------:R-:W-:Y:S02]  /*3c20*/  FSEL R34, |R31|, R34, P1 ;  /* 0x000000221f227208 */ /* 0x000fe40000800200 */
[----:B------:R-:W5:Y:S02]  /*3c30*/  LDG.E R31, desc[UR12][R2.64+0x18] ;  /* 0x0000180c021f7981 */ /* 0x000f64000c1e1900 */
[----:B------:R-:W-:-:S04]  /*3c40*/  FSETP.GT.AND P2, PT, |R7|, R34, PT ;  /* 0x000000220700720b */ /* 0x000fc80003f44200 */
[----:B------:R-:W-:Y:S02]  /*3c50*/  FSEL R35, |R7|, R34, P2 ;  /* 0x0000002207237208 */ /* 0x000fe40001000200 */
[----:B------:R-:W5:Y:S01]  /*3c60*/  LDG.E R7, desc[UR12][R2.64+0x1c] ;  /* 0x00001c0c02077981 */ /* 0x000f62000c1e1900 */
[C---:B------:R-:W-:Y:S02]  /*3c70*/  SEL R8, R5.reuse, R8, P3 ;  /* 0x0000000805087207 */ /* 0x040fe40001800000 */
[CC--:B------:R-:W-:Y:S02]  /*3c80*/  FSETP.GT.AND P3, PT, |R4|.reuse, R35.reuse, PT ;  /* 0x000000230400720b */ /* 0x0c0fe40003f64200 */
[C---:B------:R-:W-:Y:S02]  /*3c90*/  @P4 IADD3 R8, PT, PT, R5.reuse, 0x1, RZ ;  /* 0x0000000105084810 */ /* 0x040fe40007ffe0ff */
[----:B------:R-:W-:Y:S02]  /*3ca0*/  FSEL R35, |R4|, R35, P3 ;  /* 0x0000002304237208 */ /* 0x000fe40001800200 */
[----:B------:R-:W-:-:S02]  /*3cb0*/  @P5 IADD3 R8, PT, PT, R5, 0x2, RZ ;  /* 0x0000000205085810 */ /* 0x000fc40007ffe0ff */
[CC--:B------:R-:W-:Y:S02]  /*3cc0*/  FSETP.GT.AND P4, PT, |R6|.reuse, R35.reuse, PT ;  /* 0x000000230600720b */ /* 0x0c0fe40003f84200 */
[C---:B------:R-:W-:Y:S02]  /*3cd0*/  @P6 IADD3 R8, PT, PT, R5.reuse, 0x3, RZ ;  /* 0x0000000305086810 */ /* 0x040fe40007ffe0ff */
[----:B------:R-:W-:Y:S02]  /*3ce0*/  FSEL R35, |R6|, R35, P4 ;  /* 0x0000002306237208 */ /* 0x000fe40002000200 */
[C---:B------:R-:W-:Y:S01]  /*3cf0*/  @P0 IADD3 R8, PT, PT, R5.reuse, 0x4, RZ ;  /* 0x0000000405080810 */ /* 0x040fe20007ffe0ff */
[C---:B------:R-:W-:Y:S01]  /*3d00*/  @P1 VIADD R8, R5.reuse, 0x5 ;  /* 0x0000000505081836 */ /* 0x040fe20000000000 */
[C---:B------:R-:W-:Y:S02]  /*3d10*/  @P2 IADD3 R8, PT, PT, R5.reuse, 0x6, RZ ;  /* 0x0000000605082810 */ /* 0x040fe40007ffe0ff */
[----:B------:R-:W-:-:S03]  /*3d20*/  @P3 IADD3 R8, PT, PT, R5, 0x7, RZ ;  /* 0x0000000705083810 */ /* 0x000fc60007ffe0ff */
[----:B------:R-:W-:Y:S02]  /*3d30*/  @P4 IADD3 R8, PT, PT, R5, 0x8, RZ ;  /* 0x0000000805084810 */ /* 0x000fe40007ffe0ff */
[----:B--2---:R-:W-:-:S04]  /*3d40*/  FSETP.GT.AND P5, PT, |R0|, R35, PT ;  /* 0x000000230000720b */ /* 0x004fc80003fa4200 */
[----:B------:R-:W-:-:S04]  /*3d50*/  FSEL R35, |R0|, R35, P5 ;  /* 0x0000002300237208 */ /* 0x000fc80002800200 */
[----:B---3--:R-:W-:-:S04]  /*3d60*/  FSETP.GT.AND P6, PT, |R26|, R35, PT ;  /* 0x000000231a00720b */ /* 0x008fc80003fc4200 */
[----:B------:R-:W-:Y:S02]  /*3d70*/  FSEL R26, |R26|, R35, P6 ;  /* 0x000000231a1a7208 */ /* 0x000fe40003000200 */
[----:B------:R-:W-:Y:S02]  /*3d80*/  @P5 IADD3 R8, PT, PT, R5, 0x9, RZ ;  /* 0x0000000905085810 */ /* 0x000fe40007ffe0ff */
[----:B----4-:R-:W-:-:S04]  /*3d90*/  FSETP.GT.AND P0, PT, |R27|, R26, PT ;  /* 0x0000001a1b00720b */ /* 0x010fc80003f04200 */
[----:B------:R-:W-:Y:S01]  /*3da0*/  FSEL R26, |R27|, R26, P0 ;  /* 0x0000001a1b1a7208 */ /* 0x000fe20000000200 */
[----:B------:R-:W-:-:S03]  /*3db0*/  @P6 VIADD R8, R5, 0xa ;  /* 0x0000000a05086836 */ /* 0x000fc60000000000 */
[----:B-----5:R-:W-:-:S04]  /*3dc0*/  FSETP.GT.AND P1, PT, |R33|, R26, PT ;  /* 0x0000001a2100720b */ /* 0x020fc80003f24200 */
[----:B------:R-:W-:Y:S02]  /*3dd0*/  FSEL R33, |R33|, R26, P1 ;  /* 0x0000001a21217208 */ /* 0x000fe40000800200 */
[----:B------:R-:W-:Y:S02]  /*3de0*/  @P0 IADD3 R8, PT, PT, R5, 0xb, RZ ;  /* 0x0000000b05080810 */ /* 0x000fe40007ffe0ff */
[----:B------:R-:W-:-:S04]  /*3df0*/  FSETP.GT.AND P2, PT, |R32|, R33, PT ;  /* 0x000000212000720b */ /* 0x000fc80003f44200 */
[----:B------:R-:W-:Y:S02]  /*3e00*/  FSEL R32, |R32|, R33, P2 ;  /* 0x0000002120207208 */ /* 0x000fe40001000200 */
[----:B------:R-:W-:Y:S02]  /*3e10*/  @P1 IADD3 R8, PT, PT, R5, 0xc, RZ ;  /* 0x0000000c05081810 */ /* 0x000fe40007ffe0ff */
[----:B------:R-:W-:-:S04]  /*3e20*/  FSETP.GT.AND P3, PT, |R31|, R32, PT ;  /* 0x000000201f00720b */ /* 0x000fc80003f64200 */
[----:B------:R-:W-:Y:S02]  /*3e30*/  FSEL R0, |R31|, R32, P3 ;  /* 0x000000201f007208 */ /* 0x000fe40001800200 */
[----:B------:R-:W-:Y:S02]  /*3e40*/  @P2 IADD3 R8, PT, PT, R5, 0xd, RZ ;  /* 0x0000000d05082810 */ /* 0x000fe40007ffe0ff */
[CC--:B------:R-:W-:Y:S02]  /*3e50*/  FSETP.GT.AND P0, PT, |R7|.reuse, R0.reuse, PT ;  /* 0x000000000700720b */ /* 0x0c0fe40003f04200 */
[----:B------:R-:W-:Y:S02]  /*3e60*/  IADD3 R2, P2, PT, R2, 0x40, RZ ;  /* 0x0000004002027810 */ /* 0x000fe40007f5e0ff */
[----:B------:R-:W-:Y:S02]  /*3e70*/  FSEL R0, |R7|, R0, P0 ;  /* 0x0000000007007208 */ /* 0x000fe40000000200 */
[----:B------:R-:W-:-:S02]  /*3e80*/  @P3 IADD3 R8, PT, PT, R5, 0xe, RZ ;  /* 0x0000000e05083810 */ /* 0x000fc40007ffe0ff */
[----:B------:R-:W-:-:S05]  /*3e90*/  IADD3.X R3, PT, PT, RZ, R3, RZ, P2, !PT ;  /* 0x00000003ff037210 */ /* 0x000fca00017fe4ff */
[C---:B------:R-:W-:Y:S01]  /*3ea0*/  @P0 VIADD R8, R5.reuse, 0xf ;  /* 0x0000000f05080836 */ /* 0x040fe20000000000 */
[----:B------:R-:W-:-:S04]  /*3eb0*/  IADD3 R5, PT, PT, R5, 0x10, RZ ;  /* 0x0000001005057810 */ /* 0x000fc80007ffe0ff */
[----:B------:R-:W-:-:S13]  /*3ec0*/  ISETP.NE.AND P1, PT, R5, R24, PT ;  /* 0x000000180500720c */ /* 0x000fda0003f25270 */
[----:B------:R-:W-:Y:S05]  /*3ed0*/  @P1 BRA `(.L_x_38) ;  /* 0xfffffff800ec1947 */ /* 0x000fea000383ffff */
[----:B------:R-:W-:-:S07]  /*3ee0*/  MOV R5, R24 ;  /* 0x0000001800057202 */ /* 0x000fce0000000f00 */
.L_x_37:
[----:B------:R-:W-:-:S13]  /*3ef0*/  ISETP.NE.AND P0, PT, R29, RZ, PT ;  /* 0x000000ff1d00720c */ /* 0x000fda0003f05270 */
[----:B------:R-:W-:Y:S05]  /*3f00*/  @!P0 BRA `(.L_x_39) ;  /* 0x0000000400348947 */ /* 0x000fea0003800000 */
[----:B------:R-:W-:Y:S02]  /*3f10*/  IADD3 R2, PT, PT, R29, -0x1, RZ ;  /* 0xffffffff1d027810 */ /* 0x000fe40007ffe0ff */
[----:B------:R-:W-:Y:S02]  /*3f20*/  ISETP.NE.AND P0, PT, R28, RZ, PT ;  /* 0x000000ff1c00720c */ /* 0x000fe40003f05270 */
[----:B------:R-:W-:-:S13]  /*3f30*/  ISETP.GE.U32.AND P1, PT, R2, 0x7, PT ;  /* 0x000000070200780c */ /* 0x000fda0003f26070 */
[----:B------:R-:W-:Y:S05]  /*3f40*/  @!P1 BRA `(.L_x_40) ;  /* 0x0000000000889947 */ /* 0x000fea0003800000 */
[----:B------:R-:W-:-:S05]  /*3f50*/  IMAD.WIDE.U32 R2, R5, 0x4, R16 ;  /* 0x0000000405027825 */ /* 0x000fca00078e0010 */
[----:B------:R-:W2:Y:S04]  /*3f60*/  LDG.E R27, desc[UR12][R2.64] ;  /* 0x0000000c021b7981 */ /* 0x000ea8000c1e1900 */
[----:B------:R-:W3:Y:S04]  /*3f70*/  LDG.E R31, desc[UR12][R2.64+0x4] ;  /* 0x0000040c021f7981 */ /* 0x000ee8000c1e1900 */
[----:B------:R-:W4:Y:S04]  /*3f80*/  LDG.E R33, desc[UR12][R2.64+0x8] ;  /* 0x0000080c02217981 */ /* 0x000f28000c1e1900 */
[----:B------:R-:W5:Y:S04]  /*3f90*/  LDG.E R35, desc[UR12][R2.64+0xc] ;  /* 0x00000c0c02237981 */ /* 0x000f68000c1e1900 */
[----:B------:R-:W5:Y:S04]  /*3fa0*/  LDG.E R37, desc[UR12][R2.64+0x10] ;  /* 0x0000100c02257981 */ /* 0x000f68000c1e1900 */
[----:B------:R-:W5:Y:S04]  /*3fb0*/  LDG.E R4, desc[UR12][R2.64+0x14] ;  /* 0x0000140c02047981 */ /* 0x000f68000c1e1900 */
[----:B------:R-:W5:Y:S04]  /*3fc0*/  LDG.E R6, desc[UR12][R2.64+0x18] ;  /* 0x0000180c02067981 */ /* 0x000f68000c1e1900 */
[----:B------:R-:W5:Y:S01]  /*3fd0*/  LDG.E R7, desc[UR12][R2.64+0x1c] ;  /* 0x00001c0c02077981 */ /* 0x000f62000c1e1900 */
[----:B--2---:R-:W-:-:S04]  /*3fe0*/  FSETP.GT.AND P5, PT, |R27|, R0, PT ;  /* 0x000000001b00720b */ /* 0x004fc80003fa4200 */
[----:B------:R-:W-:Y:S02]  /*3ff0*/  FSEL R0, |R27|, R0, P5 ;  /* 0x000000001b007208 */ /* 0x000fe40002800200 */
[----:B------:R-:W-:Y:S02]  /*4000*/  SEL R8, R5, R8, P5 ;  /* 0x0000000805087207 */ /* 0x000fe40002800000 */
[----:B---3--:R-:W-:-:S04]  /*4010*/  FSETP.GT.AND P6, PT, |R31|, R0, PT ;  /* 0x000000001f00720b */ /* 0x008fc80003fc4200 */
[----:B------:R-:W-:-:S04]  /*4020*/  FSEL R0, |R31|, R0, P6 ;  /* 0x000000001f007208 */ /* 0x000fc80003000200 */
        /* <DEDUP_REMOVED lines=16> */
[----:B------:R-:W-:Y:S01]  /*4130*/  FSEL R0, |R7|, R0, P3 ;  /* 0x0000000007007208 */ /* 0x000fe20001800200 */
[----:B------:R-:W-:-:S08]  /*4140*/  @P5 VIADD R8, R5, 0x6 ;  /* 0x0000000605085836 */ /* 0x000fd00000000000 */
[C---:B------:R-:W-:Y:S02]  /*4150*/  @P3 IADD3 R8, PT, PT, R5.reuse, 0x7, RZ ;  /* 0x0000000705083810 */ /* 0x040fe40007ffe0ff */
[----:B------:R-:W-:-:S07]  /*4160*/  IADD3 R5, PT, PT, R5, 0x8, RZ ;  /* 0x0000000805057810 */ /* 0x000fce0007ffe0ff */
.L_x_40:
        /* <DEDUP_REMOVED lines=9> */
[----:B------:R-:W5:Y:S01]  /*4200*/  LDG.E R33, desc[UR12][R2.64+0xc] ;  /* 0x00000c0c02217981 */ /* 0x000f62000c1e1900 */
[----:B--2---:R-:W-:-:S04]  /*4210*/  FSETP.GT.AND P0, PT, |R7|, R0, PT ;  /* 0x000000000700720b */ /* 0x004fc80003f04200 */
[----:B------:R-:W-:Y:S02]  /*4220*/  FSEL R0, |R7|, R0, P0 ;  /* 0x0000000007007208 */ /* 0x000fe40000000200 */
[----:B------:R-:W-:Y:S02]  /*4230*/  SEL R8, R5, R8, P0 ;  /* 0x0000000805087207 */ /* 0x000fe40000000000 */
[----:B---3--:R-:W-:-:S04]  /*4240*/  FSETP.GT.AND P1, PT, |R27|, R0, PT ;  /* 0x000000001b00720b */ /* 0x008fc80003f24200 */
[----:B------:R-:W-:-:S04]  /*4250*/  FSEL R0, |R27|, R0, P1 ;  /* 0x000000001b007208 */ /* 0x000fc80000800200 */
[----:B----4-:R-:W-:-:S04]  /*4260*/  FSETP.GT.AND P2, PT, |R31|, R0, PT ;  /* 0x000000001f00720b */ /* 0x010fc80003f44200 */
[----:B------:R-:W-:Y:S02]  /*4270*/  FSEL R0, |R31|, R0, P2 ;  /* 0x000000001f007208 */ /* 0x000fe40001000200 */
[----:B------:R-:W-:Y:S02]  /*4280*/  @P1 IADD3 R8, PT, PT, R5, 0x1, RZ ;  /* 0x0000000105081810 */ /* 0x000fe40007ffe0ff */
[----:B-----5:R-:W-:-:S04]  /*4290*/  FSETP.GT.AND P3, PT, |R33|, R0, PT ;  /* 0x000000002100720b */ /* 0x020fc80003f64200 */
[----:B------:R-:W-:Y:S01]  /*42a0*/  FSEL R0, |R33|, R0, P3 ;  /* 0x0000000021007208 */ /* 0x000fe20001800200 */
[----:B------:R-:W-:-:S08]  /*42b0*/  @P2 VIADD R8, R5, 0x2 ;  /* 0x0000000205082836 */ /* 0x000fd00000000000 */
[C---:B------:R-:W-:Y:S02]  /*42c0*/  @P3 IADD3 R8, PT, PT, R5.reuse, 0x3, RZ ;  /* 0x0000000305083810 */ /* 0x040fe40007ffe0ff */
[----:B------:R-:W-:-:S07]  /*42d0*/  IADD3 R5, PT, PT, R5, 0x4, RZ ;  /* 0x0000000405057810 */ /* 0x000fce0007ffe0ff */
.L_x_41:
[----:B------:R-:W-:Y:S05]  /*42e0*/  @!P4 BRA `(.L_x_39) ;  /* 0x00000000003cc947 */ /* 0x000fea0003800000 */
[----:B------:R-:W-:-:S05]  /*42f0*/  IMAD.WIDE.U32 R2, R5, 0x4, R16 ;  /* 0x0000000405027825 */ /* 0x000fca00078e0010 */
[----:B------:R-:W2:Y:S01]  /*4300*/  LDG.E R7, desc[UR12][R2.64] ;  /* 0x0000000c02077981 */ /* 0x000ea2000c1e1900 */
[----:B------:R-:W-:Y:S02]  /*4310*/  ISETP.NE.AND P1, PT, R13, 0x1, PT ;  /* 0x000000010d00780c */ /* 0x000fe40003f25270 */
[----:B--2---:R-:W-:-:S04]  /*4320*/  FSETP.GT.AND P0, PT, |R7|, R0, PT ;  /* 0x000000000700720b */ /* 0x004fc80003f04200 */
[----:B------:R-:W-:Y:S02]  /*4330*/  FSEL R7, |R7|, R0, P0 ;  /* 0x0000000007077208 */ /* 0x000fe40000000200 */
[----:B------:R-:W-:-:S05]  /*4340*/  SEL R8, R5, R8, P0 ;  /* 0x0000000805087207 */ /* 0x000fca0000000000 */
[----:B------:R-:W-:Y:S05]  /*4350*/  @!P1 BRA `(.L_x_39) ;  /* 0x0000000000209947 */ /* 0x000fea0003800000 */
[----:B------:R-:W-:Y:S01]  /*4360*/  ISETP.NE.AND P1, PT, R13, 0x2, PT ;  /* 0x000000020d00780c */ /* 0x000fe20003f25270 */
[----:B------:R-:W2:-:S12]  /*4370*/  LDG.E R0, desc[UR12][R2.64+0x4] ;  /* 0x0000040c02007981 */ /* 0x000e98000c1e1900 */
[----:B------:R-:W3:Y:S01]  /*4380*/  @P1 LDG.E R4, desc[UR12][R2.64+0x8] ;  /* 0x0000080c02041981 */ /* 0x000ee2000c1e1900 */
[----:B--2---:R-:W-:-:S04]  /*4390*/  FSETP.GT.AND P0, PT, |R0|, R7, PT ;  /* 0x000000070000720b */ /* 0x004fc80003f04200 */
[----:B------:R-:W-:-:S04]  /*43a0*/  FSEL R7, |R0|, R7, P0 ;  /* 0x0000000700077208 */ /* 0x000fc80000000200 */
[----:B---3--:R-:W-:-:S05]  /*43b0*/  FSETP.GT.AND P2, PT, |R4|, R7, P1 ;  /* 0x000000070400720b */ /* 0x008fca0000f44200 */
[----:B------:R-:W-:-:S08]  /*43c0*/  @P0 IADD3 R8, PT, PT, R5, 0x1, RZ ;  /* 0x0000000105080810 */ /* 0x000fd00007ffe0ff */
[----:B------:R-:W-:-:S07]  /*43d0*/  @P2 IADD3 R8, PT, PT, R5, 0x2, RZ ;  /* 0x0000000205082810 */ /* 0x000fce0007ffe0ff */
.L_x_39:
[----:B------:R-:W-:-:S09]  /*43e0*/  UISETP.NE.AND UP0, UPT, UR4, URZ, UPT ;  /* 0x000000ff0400728c */ /* 0x000fd2000bf05270 */
[----:B------:R-:W-:Y:S05]  /*43f0*/  BRA.U !UP0, `(.L_x_42) ;  /* 0x0000001508c07547 */ /* 0x000fea000b800000 */
[----:B------:R-:W-:-:S07]  /*4400*/  IMAD.MOV.U32 R0, RZ, RZ, RZ ;  /* 0x000000ffff007224 */ /* 0x000fce00078e00ff */
.L_x_43:
[----:B------:R-:W-:-:S05]  /*4410*/  HFMA2 R3, -RZ, RZ, 0, 2.384185791015625e-07 ;  /* 0x00000004ff037431 */ /* 0x000fca00000001ff */
[----:B------:R-:W-:-:S06]  /*4420*/  IMAD.WIDE.U32 R2, R0, R3, UR8 ;  /* 0x0000000800027e25 */ /* 0x000fcc000f8e0003 */
[----:B------:R-:W2:Y:S02]  /*4430*/  LDG.E R3, desc[UR12][R2.64] ;  /* 0x0000000c02037981 */ /* 0x000ea4000c1e1900 */
[----:B--2---:R-:W-:-:S13]  /*4440*/  ISETP.NE.AND P0, PT, R8, R3, PT ;  /* 0x000000030800720c */ /* 0x004fda0003f05270 */
[----:B------:R-:W-:Y:S05]  /*4450*/  @!P0 EXIT ;  /* 0x000000000000894d */ /* 0x000fea0003800000 */
[----:B------:R-:W-:-:S04]  /*4460*/  IADD3 R0, PT, PT, R0, 0x1, RZ ;  /* 0x0000000100007810 */ /* 0x000fc80007ffe0ff */
[----:B------:R-:W-:-:S13]  /*4470*/  ISETP.NE.AND P0, PT, R0, UR4, PT ;  /* 0x0000000400007c0c */ /* 0x000fda000bf05270 */
[----:B------:R-:W-:Y:S05]  /*4480*/  @P0 BRA `(.L_x_43) ;  /* 0xfffffffc00e00947 */ /* 0x000fea000383ffff */
[----:B------:R-:W0:Y:S01]  /*4490*/  LDCU UR5, c[0x0][0x394] ;  /* 0x00007280ff0577ac */ /* 0x000e220008000800 */
[----:B------:R-:W-:Y:S02]  /*44a0*/  MOV R6, RZ ;  /* 0x000000ff00067202 */ /* 0x000fe40000000f00 */
[----:B------:R-:W-:Y:S02]  /*44b0*/  PRMT R5, RZ, 0x7610, R5 ;  /* 0x00007610ff057816 */ /* 0x000fe40000000005 */
[----:B------:R-:W-:Y:S01]  /*44c0*/  PRMT R4, RZ, 0x7610, R4 ;  /* 0x00007610ff047816 */ /* 0x000fe20000000004 */
[----:B0-----:R-:W-:-:S05]  /*44d0*/  IMAD R7, R8, UR5, RZ ;  /* 0x0000000508077c24 */ /* 0x001fca000f8e02ff */
[----:B------:R-:W-:-:S07]  /*44e0*/  SHF.R.S32.HI R3, RZ, 0x1f, R7 ;  /* 0x0000001fff037819 */ /* 0x000fce0000011407 */
.L_x_50:
        /* <DEDUP_REMOVED lines=10> */
[----:B------:R-:W-:Y:S02]  /*4590*/  LOP3.LUT R31, R6, 0x7ffffff0, RZ, 0xc0, !PT ;  /* 0x7ffffff0061f7812 */ /* 0x000fe400078ec0ff */
[----:B------:R-:W-:-:S07]  /*45a0*/  CS2R R34, SRZ ;  /* 0x0000000000227805 */ /* 0x000fce000001ff00 */
.L_x_46:
[----:B------:R-:W-:Y:S01]  /*45b0*/  IADD3 R33, PT, PT, R2, R35, RZ ;  /* 0x0000002302217210 */ /* 0x000fe20007ffe0ff */
[----:B------:R-:W-:-:S04]  /*45c0*/  IMAD.WIDE.U32 R26, R35, 0x4, R20 ;  /* 0x00000004231a7825 */ /* 0x000fc800078e0014 */
[----:B------:R-:W-:Y:S01]  /*45d0*/  IMAD.WIDE.U32 R32, R33, 0x4, R22 ;  /* 0x0000000421207825 */ /* 0x000fe200078e0016 */
[----:B------:R-:W2:Y:S04]  /*45e0*/  LDG.E R0, desc[UR12][R26.64] ;  /* 0x0000000c1a007981 */ /* 0x000ea8000c1e1900 */
[----:B------:R-:W2:Y:S04]  /*45f0*/  LDG.E R37, desc[UR12][R32.64] ;  /* 0x0000000c20257981 */ /* 0x000ea8000c1e1900 */
[----:B------:R-:W3:Y:S01]  /*4600*/  LDG.E R36, desc[UR12][R32.64+0x3c] ;  /* 0x00003c0c20247981 */ /* 0x000ee2000c1e1900 */
[----:B--2---:R-:W-:-:S03]  /*4610*/  FFMA R0, R37, R0, R34 ;  /* 0x0000000025007223 */ /* 0x004fc60000000022 */
[----:B------:R-:W2:Y:S04]  /*4620*/  LDG.E R34, desc[UR12][R26.64+0x4] ;  /* 0x0000040c1a227981 */ /* 0x000ea8000c1e1900 */
[----:B------:R-:W2:Y:S02]  /*4630*/  LDG.E R37, desc[UR12][R32.64+0x4] ;  /* 0x0000040c20257981 */ /* 0x000ea4000c1e1900 */
[----:B--2---:R-:W-:Y:S02]  /*4640*/  FFMA R0, R37, R34, R0 ;  /* 0x0000002225007223 */ /* 0x004fe40000000000 */
[----:B------:R-:W2:Y:S04]  /*4650*/  LDG.E R34, desc[UR12][R26.64+0x8] ;  /* 0x0000080c1a227981 */ /* 0x000ea8000c1e1900 */
[----:B------:R-:W2:Y:S02]  /*4660*/  LDG.E R37, desc[UR12][R32.64+0x8] ;  /* 0x0000080c20257981 */ /* 0x000ea4000c1e1900 */
[----:B--2---:R-:W-:-:S02]  /*4670*/  FFMA R0, R37, R34, R0 ;  /* 0x0000002225007223 */ /* 0x004fc40000000000 */
        /* <DEDUP_REMOVED lines=31> */
[----:B------:R-:W2:Y:S01]  /*4870*/  LDG.E R0, desc[UR12][R32.64+0x34] ;  /* 0x0000340c20007981 */ /* 0x000ea2000c1e1900 */
[----:B------:R-:W-:-:S04]  /*4880*/  IADD3 R35, PT, PT, R35, 0x10, RZ ;  /* 0x0000001023237810 */ /* 0x000fc80007ffe0ff */
[----:B------:R-:W-:Y:S01]  /*4890*/  ISETP.NE.AND P0, PT, R35, R31, PT ;  /* 0x0000001f2300720c */ /* 0x000fe20003f05270 */
[----:B--2---:R-:W-:Y:S02]  /*48a0*/  FFMA R37, R0, R34, R37 ;  /* 0x0000002200257223 */ /* 0x004fe40000000025 */
[----:B------:R-:W2:Y:S04]  /*48b0*/  LDG.E R0, desc[UR12][R32.64+0x38] ;  /* 0x0000380c20007981 */ /* 0x000ea8000c1e1900 */
[----:B------:R-:W2:Y:S04]  /*48c0*/  LDG.E R34, desc[UR12][R26.64+0x38] ;  /* 0x0000380c1a227981 */ /* 0x000ea8000c1e1900 */
[----:B------:R-:W3:Y:S01]  /*48d0*/  LDG.E R27, desc[UR12][R26.64+0x3c] ;  /* 0x00003c0c1a1b7981 */ /* 0x000ee2000c1e1900 */
[----:B--2---:R-:W-:-:S04]  /*48e0*/  FFMA R34, R0, R34, R37 ;  /* 0x0000002200227223 */ /* 0x004fc80000000025 */
[----:B---3--:R-:W-:Y:S01]  /*48f0*/  FFMA R34, R36, R27, R34 ;  /* 0x0000001b24227223 */ /* 0x008fe20000000022 */
[----:B------:R-:W-:Y:S06]  /*4900*/  @P0 BRA `(.L_x_46) ;  /* 0xfffffffc00280947 */ /* 0x000fec000383ffff */
.L_x_45:
[----:B------:R-:W-:Y:S05]  /*4910*/  @!P1 BRA `(.L_x_44) ;  /* 0x0000000400549947 */ /* 0x000fea0003800000 */
[----:B------:R-:W-:-:S04]  /*4920*/  LOP3.LUT R26, R4, 0xf, RZ, 0xc0, !PT ;  /* 0x0000000f041a7812 */ /* 0x000fc800078ec0ff */
[C---:B------:R-:W-:Y:S02]  /*4930*/  IADD3 R0, PT, PT, R26.reuse, -0x1, RZ ;  /* 0xffffffff1a007810 */ /* 0x040fe40007ffe0ff */
[----:B------:R-:W-:Y:S02]  /*4940*/  LOP3.LUT P1, RZ, R26, 0x7, RZ, 0xc0, !PT ;  /* 0x000000071aff7812 */ /* 0x000fe4000782c0ff */
[----:B------:R-:W-:-:S13]  /*4950*/  ISETP.GE.U32.AND P0, PT, R0, 0x7, PT ;  /* 0x000000070000780c */ /* 0x000fda0003f06070 */
[----:B------:R-:W-:Y:S05]  /*4960*/  @!P0 BRA `(.L_x_47) ;  /* 0x0000000000808947 */ /* 0x000fea0003800000 */
[----:B------:R-:W-:Y:S02]  /*4970*/  IMAD.IADD R33, R2, 0x1, R31 ;  /* 0x0000000102217824 */ /* 0x000fe400078e021f */
[----:B------:R-:W-:-:S04]  /*4980*/  IMAD.WIDE.U32 R26, R31, 0x4, R20 ;  /* 0x000000041f1a7825 */ /* 0x000fc800078e0014 */
[----:B------:R-:W-:Y:S01]  /*4990*/  IMAD.WIDE.U32 R32, R33, 0x4, R22 ;  /* 0x0000000421207825 */ /* 0x000fe200078e0016 */
[----:B------:R-:W2:Y:S01]  /*49a0*/  LDG.E R0, desc[UR12][R26.64] ;  /* 0x0000000c1a007981 */ /* 0x000ea2000c1e1900 */
[----:B------:R-:W-:-:S03]  /*49b0*/  IADD3 R35, P0, PT, R2, R31, RZ ;  /* 0x0000001f02237210 */ /* 0x000fc60007f1e0ff */
[----:B------:R-:W3:Y:S04]  /*49c0*/  LDG.E R36, desc[UR12][R26.64+0x1c] ;  /* 0x00001c0c1a247981 */ /* 0x000ee8000c1e1900 */
[----:B------:R-:W2:Y:S02]  /*49d0*/  LDG.E R33, desc[UR12][R32.64] ;  /* 0x0000000c20217981 */ /* 0x000ea4000c1e1900 */
[----:B--2---:R-:W-:Y:S01]  /*49e0*/  FFMA R0, R33, R0, R34 ;  /* 0x0000000021007223 */ /* 0x004fe20000000022 */
[----:B------:R-:W-:Y:S02]  /*49f0*/  IADD3.X R34, PT, PT, RZ, RZ, RZ, P0, !PT ;  /* 0x000000ffff227210 */ /* 0x000fe400007fe4ff */
[----:B------:R-:W-:-:S04]  /*4a00*/  LEA R32, P0, R35, R22, 0x2 ;  /* 0x0000001623207211 */ /* 0x000fc800078010ff */
[----:B------:R-:W-:Y:S02]  /*4a10*/  LEA.HI.X R33, R35, R23, R34, 0x2, P0 ;  /* 0x0000001723217211 */ /* 0x000fe400000f1422 */
        /* <DEDUP_REMOVED lines=18> */
[----:B------:R-:W-:Y:S01]  /*4b40*/  IADD3 R31, PT, PT, R31, 0x8, RZ ;  /* 0x000000081f1f7810 */ /* 0x000fe20007ffe0ff */
[----:B--2---:R-:W-:-:S04]  /*4b50*/  FFMA R34, R35, R34, R0 ;  /* 0x0000002223227223 */ /* 0x004fc80000000000 */
[----:B---3--:R-:W-:-:S07]  /*4b60*/  FFMA R34, R37, R36, R34 ;  /* 0x0000002425227223 */ /* 0x008fce0000000022 */
.L_x_47:
        /* <DEDUP_REMOVED lines=8> */
[----:B------:R-:W-:Y:S01]  /*4bf0*/  IADD3 R27, PT, PT, R2, R31, RZ ;  /* 0x0000001f021b7210 */ /* 0x000fe20007ffe0ff */
[----:B------:R-:W-:-:S04]  /*4c00*/  IMAD.WIDE.U32 R32, R31, 0x4, R20 ;  /* 0x000000041f207825 */ /* 0x000fc800078e0014 */
[----:B------:R-:W-:Y:S01]  /*4c10*/  IMAD.WIDE.U32 R26, R27, 0x4, R22 ;  /* 0x000000041b1a7825 */ /* 0x000fe200078e0016 */
[----:B------:R-:W2:Y:S05]  /*4c20*/  LDG.E R35, desc[UR12][R32.64] ;  /* 0x0000000c20237981 */ /* 0x000eaa000c1e1900 */
[----:B------:R-:W2:Y:S02]  /*4c30*/  LDG.E R27, desc[UR12][R26.64] ;  /* 0x0000000c1a1b7981 */ /* 0x000ea4000c1e1900 */
[----:B--2---:R-:W-:Y:S01]  /*4c40*/  FFMA R34, R27, R35, R34 ;  /* 0x000000231b227223 */ /* 0x004fe20000000022 */
[----:B------:R-:W-:-:S05]  /*4c50*/  IADD3 R35, P0, PT, R2, R31, RZ ;  /* 0x0000001f02237210 */ /* 0x000fca0007f1e0ff */
[----:B------:R-:W-:Y:S01]  /*4c60*/  IMAD.X R36, RZ, RZ, RZ, P0 ;  /* 0x000000ffff247224 */ /* 0x000fe200000e06ff */
[----:B------:R-:W-:-:S04]  /*4c70*/  LEA R26, P0, R35, R22, 0x2 ;  /* 0x00000016231a7211 */ /* 0x000fc800078010ff */
[----:B------:R-:W-:Y:S02]  /*4c80*/  LEA.HI.X R27, R35, R23, R36, 0x2, P0 ;  /* 0x00000017231b7211 */ /* 0x000fe400000f1424 */
[----:B------:R-:W2:Y:S04]  /*4c90*/  LDG.E R36, desc[UR12][R32.64+0x4] ;  /* 0x0000040c20247981 */ /* 0x000ea8000c1e1900 */
[----:B------:R-:W2:Y:S04]  /*4ca0*/  LDG.E R35, desc[UR12][R26.64+0x4] ;  /* 0x0000040c1a237981 */ /* 0x000ea8000c1e1900 */
[----:B------:R-:W3:Y:S01]  /*4cb0*/  LDG.E R37, desc[UR12][R26.64+0xc] ;  /* 0x00000c0c1a257981 */ /* 0x000ee2000c1e1900 */
[----:B--2---:R-:W-:-:S03]  /*4cc0*/  FFMA R35, R35, R36, R34 ;  /* 0x0000002423237223 */ /* 0x004fc60000000022 */
[----:B------:R-:W2:Y:S04]  /*4cd0*/  LDG.E R34, desc[UR12][R26.64+0x8] ;  /* 0x0000080c1a227981 */ /* 0x000ea8000c1e1900 */
[----:B------:R-:W2:Y:S04]  /*4ce0*/  LDG.E R36, desc[UR12][R32.64+0x8] ;  /* 0x0000080c20247981 */ /* 0x000ea8000c1e1900 */
[----:B------:R-:W3:Y:S01]  /*4cf0*/  LDG.E R32, desc[UR12][R32.64+0xc] ;  /* 0x00000c0c20207981 */ /* 0x000ee2000c1e1900 */
[----:B------:R-:W-:Y:S01]  /*4d00*/  IADD3 R31, PT, PT, R31, 0x4, RZ ;  /* 0x000000041f1f7810 */ /* 0x000fe20007ffe0ff */
[----:B--2---:R-:W-:-:S04]  /*4d10*/  FFMA R34, R34, R36, R35 ;  /* 0x0000002422227223 */ /* 0x004fc80000000023 */
[----:B---3--:R-:W-:-:S07]  /*4d20*/  FFMA R34, R37, R32, R34 ;  /* 0x0000002025227223 */ /* 0x008fce0000000022 */
.L_x_48:
[----:B------:R-:W-:Y:S05]  /*4d30*/  @!P1 BRA `(.L_x_44) ;  /* 0x00000000004c9947 */ /* 0x000fea0003800000 */
[----:B------:R-:W-:-:S05]  /*4d40*/  IADD3 R27, PT, PT, R2, R31, RZ ;  /* 0x0000001f021b7210 */ /* 0x000fca0007ffe0ff */
[----:B------:R-:W-:-:S05]  /*4d50*/  IMAD.WIDE.U32 R26, R27, 0x4, R22 ;  /* 0x000000041b1a7825 */ /* 0x000fca00078e0016 */
[----:B------:R0:W2:Y:S02]  /*4d60*/  LDG.E R33, desc[UR12][R26.64] ;  /* 0x0000000c1a217981 */ /* 0x0000a4000c1e1900 */
[----:B0-----:R-:W-:-:S05]  /*4d70*/  IMAD.WIDE.U32 R26, R31, 0x4, R20 ;  /* 0x000000041f1a7825 */ /* 0x001fca00078e0014 */
        /* <DEDUP_REMOVED lines=15> */
.L_x_44:
[----:B------:R-:W-:-:S05]  /*4e70*/  MOV R27, 0x4 ;  /* 0x00000004001b7802 */ /* 0x000fca0000000f00 */
[----:B------:R-:W-:-:S05]  /*4e80*/  IMAD.WIDE.U32 R26, R6, R27, UR8 ;  /* 0x00000008061a7e25 */ /* 0x000fca000f8e001b */
[----:B------:R0:W2:Y:S01]  /*4e90*/  LDG.E R2, desc[UR12][R26.64] ;  /* 0x0000000c1a027981 */ /* 0x0000a2000c1e1900 */
[----:B------:R-:W-:-:S04]  /*4ea0*/  IMAD R33, R30, R6, RZ ;  /* 0x000000061e217224 */ /* 0x000fc800078e02ff */
[----:B------:R-:W-:Y:S01]  /*4eb0*/  IMAD.WIDE.U32 R32, R33, 0x4, R22 ;  /* 0x0000000421207825 */ /* 0x000fe200078e0016 */
[----:B0-----:R-:W0:Y:S04]  /*4ec0*/  LDC.64 R26, c[0x0][0x388] ;  /* 0x0000e200ff1a7b82 */ /* 0x001e280000000a00 */
[----:B------:R-:W3:Y:S01]  /*4ed0*/  LDG.E R0, desc[UR12][R32.64] ;  /* 0x0000000c20007981 */ /* 0x000ee2000c1e1900 */
[----:B--2---:R-:W-:-:S04]  /*4ee0*/  IADD3 R31, P0, PT, R7, R2, RZ ;  /* 0x00000002071f7210 */ /* 0x004fc80007f1e0ff */
[----:B------:R-:W-:Y:S02]  /*4ef0*/  LEA.HI.X.SX32 R2, R2, R3, 0x1, P0 ;  /* 0x0000000302027211 */ /* 0x000fe400000f0eff */
[----:B0-----:R-:W-:-:S04]  /*4f00*/  LEA R26, P0, R31, R26, 0x2 ;  /* 0x0000001a1f1a7211 */ /* 0x001fc800078010ff */
[----:B------:R-:W-:-:S05]  /*4f10*/  LEA.HI.X R27, R31, R27, R2, 0x2, P0 ;  /* 0x0000001b1f1b7211 */ /* 0x000fca00000f1402 */
        /* <DEDUP_REMOVED lines=10> */
[----:B------:R-:W-:-:S07]  /*4fc0*/  MOV R26, 0x4fe0 ;  /* 0x00004fe0001a7802 */ /* 0x000fce0000000f00 */
[----:B------:R-:W-:Y:S05]  /*4fd0*/  CALL.REL.NOINC `($__internal_1_$__cuda_sm3x_div_rn_noftz_f32_slowpath) ;  /* 0x0000002c00b07944 */ /* 0x000fea0003c00000 */
[----:B------:R-:W-:-:S07]  /*4fe0*/  IMAD.MOV.U32 R31, RZ, RZ, R0 ;  /* 0x000000ffff1f7224 */ /* 0x000fce00078e0000 */
.L_x_49:
[C---:B------:R-:W-:Y:S01]  /*4ff0*/  IMAD.WIDE.U32 R26, R6.reuse, 0x4, R20 ;  /* 0x00000004061a7825 */ /* 0x040fe200078e0014 */
[----:B------:R-:W-:Y:S02]  /*5000*/  IADD3 R6, PT, PT, R6, 0x1, RZ ;  /* 0x0000000106067810 */ /* 0x000fe40007ffe0ff */
[----:B------:R-:W-:Y:S02]  /*5010*/  IADD3 R4, PT, PT, R4, 0x1, RZ ;  /* 0x0000000104047810 */ /* 0x000fe40007ffe0ff */
[----:B------:R0:W-:Y:S01]  /*5020*/  STG.E desc[UR12][R26.64], R31 ;  /* 0x0000001f1a007986 */ /* 0x0001e2000c10190c */
[----:B------:R-:W-:Y:S02]  /*5030*/  ISETP.NE.AND P0, PT, R6, UR4, PT ;  /* 0x0000000406007c0c */ /* 0x000fe4000bf05270 */
[----:B------:R-:W-:-:S11]  /*5040*/  IADD3 R5, PT, PT, R5, 0x1, RZ ;  /* 0x0000000105057810 */ /* 0x000fd60007ffe0ff */
[----:B0-----:R-:W-:Y:S05]  /*5050*/  @P0 BRA `(.L_x_50) ;  /* 0xfffffff400240947 */ /* 0x001fea000383ffff */
[----:B------:R-:W0:Y:S01]  /*5060*/  LDC R0, c[0x0][0x390] ;  /* 0x0000e400ff007b82 */ /* 0x000e220000000800 */
[----:B------:R-:W-:Y:S01]  /*5070*/  UISETP.GE.U32.AND UP0, UPT, UR4, 0x10, UPT ;  /* 0x000000100400788c */ /* 0x000fe2000bf06070 */
[----:B------:R-:W-:Y:S01]  /*5080*/  MOV R7, 0x3f800000 ;  /* 0x3f80000000077802 */ /* 0x000fe20000000f00 */
[----:B------:R-:W-:Y:S01]  /*5090*/  IMAD.MOV.U32 R6, RZ, RZ, RZ ;  /* 0x000000ffff067224 */ /* 0x000fe200078e00ff */
[----:B------:R-:W-:Y:S02]  /*50a0*/  ULOP3.LUT UP1, URZ, UR4, 0xf, URZ, 0xc0, !UPT ;  /* 0x0000000f04ff7892 */ /* 0x000fe4000f82c0ff */
[----:B0-----:R-:W-:-:S04]  /*50b0*/  IMAD R0, R0, UR4, RZ ;  /* 0x0000000400007c24 */ /* 0x001fc8000f8e02ff */
[----:B------:R-:W-:Y:S05]  /*50c0*/  BRA.U !UP0, `(.L_x_51) ;  /* 0x0000000108e87547 */ /* 0x000fea000b800000 */
[----:B------:R-:W-:Y:S01]  /*50d0*/  ULOP3.LUT UR5, UR4, 0x7ffffff0, URZ, 0xc0, !UPT ;  /* 0x7ffffff004057892 */ /* 0x000fe2000f8ec0ff */
[----:B------:R-:W-:Y:S01]  /*50e0*/  HFMA2 R7, -RZ, RZ, 1.875, 0 ;  /* 0x3f800000ff077431 */ /* 0x000fe200000001ff */
[----:B------:R-:W-:-:S04]  /*50f0*/  MOV R27, RZ ;  /* 0x000000ff001b7202 */ /* 0x000fc80000000f00 */
[----:B------:R-:W-:-:S07]  /*5100*/  MOV R6, UR5 ;  /* 0x0000000500067c02 */ /* 0x000fce0008000f00 */
.L_x_52:
[----:B------:R-:W-:-:S05]  /*5110*/  IMAD.WIDE.U32 R2, R27, 0x4, R20 ;  /* 0x000000041b027825 */ /* 0x000fca00078e0014 */
[----:B0-----:R-:W2:Y:S01]  /*5120*/  LDG.E R26, desc[UR12][R2.64] ;  /* 0x0000000c021a7981 */ /* 0x001ea2000c1e1900 */
[----:B------:R-:W-:-:S05]  /*5130*/  IADD3 R5, PT, PT, R0, R27, RZ ;  /* 0x0000001b00057210 */ /* 0x000fca0007ffe0ff */
[----:B------:R-:W-:-:S05]  /*5140*/  IMAD.WIDE.U32 R4, R5, 0x4, R22 ;  /* 0x0000000405047825 */ /* 0x000fca00078e0016 */
[----:B--2---:R-:W-:Y:S04]  /*5150*/  STG.E desc[UR12][R4.64], R26 ;  /* 0x0000001a04007986 */ /* 0x004fe8000c10190c */
[----:B------:R-:W2:Y:S04]  /*5160*/  LDG.E R37, desc[UR12][R2.64+0x4] ;  /* 0x0000040c02257981 */ /* 0x000ea8000c1e1900 */
[----:B--2---:R0:W-:Y:S04]  /*5170*/  STG.E desc[UR12][R4.64+0x4], R37 ;  /* 0x0000042504007986 */ /* 0x0041e8000c10190c */
[----:B------:R-:W2:Y:S04]  /*5180*/  LDG.E R35, desc[UR12][R2.64+0x8] ;  /* 0x0000080c02237981 */ /* 0x000ea8000c1e1900 */
[----:B--2---:R1:W-:Y:S04]  /*5190*/  STG.E desc[UR12][R4.64+0x8], R35 ;  /* 0x0000082304007986 */ /* 0x0043e8000c10190c */
[----:B------:R-:W2:Y:S04]  /*51a0*/  LDG.E R33, desc[UR12][R2.64+0xc] ;  /* 0x00000c0c02217981 */ /* 0x000ea8000c1e1900 */
[----:B--2---:R2:W-:Y:S04]  /*51b0*/  STG.E desc[UR12][R4.64+0xc], R33 ;  /* 0x00000c2104007986 */ /* 0x0045e8000c10190c */
[----:B------:R-:W3:Y:S01]  /*51c0*/  LDG.E R31, desc[UR12][R2.64+0x10] ;  /* 0x0000100c021f7981 */ /* 0x000ee2000c1e1900 */
[----:B------:R-:W-:-:S03]  /*51d0*/  FFMA R32, -R26, R26, R7 ;  /* 0x0000001a1a207223 */ /* 0x000fc60000000107 */
[----:B---3--:R3:W-:Y:S04]  /*51e0*/  STG.E desc[UR12][R4.64+0x10], R31 ;  /* 0x0000101f04007986 */ /* 0x0087e8000c10190c */
[----:B------:R-:W4:Y:S01]  /*51f0*/  LDG.E R7, desc[UR12][R2.64+0x14] ;  /* 0x0000140c02077981 */ /* 0x000f22000c1e1900 */
[----:B------:R-:W-:-:S03]  /*5200*/  FFMA R32, -R37, R37, R32 ;  /* 0x0000002525207223 */ /* 0x000fc60000000120 */
[----:B----4-:R4:W-:Y:S04]  /*5210*/  STG.E desc[UR12][R4.64+0x14], R7 ;  /* 0x0000140704007986 */ /* 0x0109e8000c10190c */
[----:B0-----:R-:W5:Y:S01]  /*5220*/  LDG.E R37, desc[UR12][R2.64+0x18] ;  /* 0x0000180c02257981 */ /* 0x001f62000c1e1900 */
[----:B------:R-:W-:-:S03]  /*5230*/  FFMA R32, -R35, R35, R32 ;  /* 0x0000002323207223 */ /* 0x000fc60000000120 */
[----:B-----5:R0:W-:Y:S04]  /*5240*/  STG.E desc[UR12][R4.64+0x18], R37 ;  /* 0x0000182504007986 */ /* 0x0201e8000c10190c */
[----:B-1----:R-:W5:Y:S01]  /*5250*/  LDG.E R35, desc[UR12][R2.64+0x1c] ;  /* 0x00001c0c02237981 */ /* 0x002f62000c1e1900 */
[----:B------:R-:W-:-:S03]  /*5260*/  FFMA R32, -R33, R33, R32 ;  /* 0x0000002121207223 */ /* 0x000fc60000000120 */
[----:B-----5:R1:W-:Y:S04]  /*5270*/  STG.E desc[UR12][R4.64+0x1c], R35 ;  /* 0x00001c2304007986 */ /* 0x0203e8000c10190c */
[----:B--2---:R-:W2:Y:S01]  /*5280*/  LDG.E R33, desc[UR12][R2.64+0x20] ;  /* 0x0000200c02217981 */ /* 0x004ea2000c1e1900 */
[----:B------:R-:W-:-:S03]  /*5290*/  FFMA R32, -R31, R31, R32 ;  /* 0x0000001f1f207223 */ /* 0x000fc60000000120 */
[----:B--2---:R2:W-:Y:S04]  /*52a0*/  STG.E desc[UR12][R4.64+0x20], R33 ;  /* 0x0000202104007986 */ /* 0x0045e8000c10190c */
[----:B---3--:R-:W3:Y:S01]  /*52b0*/  LDG.E R31, desc[UR12][R2.64+0x24] ;  /* 0x0000240c021f7981 */ /* 0x008ee2000c1e1900 */
[----:B------:R-:W-:-:S03]  /*52c0*/  FFMA R32, -R7, R7, R32 ;  /* 0x0000000707207223 */ /* 0x000fc60000000120 */
[----:B---3--:R3:W-:Y:S04]  /*52d0*/  STG.E desc[UR12][R4.64+0x24], R31 ;  /* 0x0000241f04007986 */ /* 0x0087e8000c10190c */
[----:B----4-:R-:W4:Y:S01]  /*52e0*/  LDG.E R7, desc[UR12][R2.64+0x28] ;  /* 0x0000280c02077981 */ /* 0x010f22000c1e1900 */
        /* <DEDUP_REMOVED lines=11> */
[----:B---3--:R-:W2:Y:S04]  /*53a0*/  LDG.E R31, desc[UR12][R2.64+0x38] ;  /* 0x0000380c021f7981 */ /* 0x008ea8000c1e1900 */
[----:B--2---:R0:W-:Y:S04]  /*53b0*/  STG.E desc[UR12][R4.64+0x38], R31 ;  /* 0x0000381f04007986 */ /* 0x0041e8000c10190c */
[----:B------:R-:W2:Y:S01]  /*53c0*/  LDG.E R26, desc[UR12][R2.64+0x3c] ;  /* 0x00003c0c021a7981 */ /* 0x000ea2000c1e1900 */
[----:B------:R-:W-:Y:S01]  /*53d0*/  FFMA R32, -R7, R7, R32 ;  /* 0x0000000707207223 */ /* 0x000fe20000000120 */
[----:B------:R-:W-:-:S03]  /*53e0*/  VIADD R27, R27, 0x10 ;  /* 0x000000101b1b7836 */ /* 0x000fc60000000000 */
[----:B------:R-:W-:Y:S02]  /*53f0*/  FFMA R32, -R37, R37, R32 ;  /* 0x0000002525207223 */ /* 0x000fe40000000120 */
[----:B------:R-:W-:Y:S02]  /*5400*/  ISETP.NE.AND P0, PT, R27, R6, PT ;  /* 0x000000061b00720c */ /* 0x000fe40003f05270 */
[----:B------:R-:W-:-:S04]  /*5410*/  FFMA R32, -R35, R35, R32 ;  /* 0x0000002323207223 */ /* 0x000fc80000000120 */
[----:B------:R-:W-:-:S04]  /*5420*/  FFMA R32, -R33, R33, R32 ;  /* 0x0000002121207223 */ /* 0x000fc80000000120 */
[----:B----4-:R-:W-:Y:S01]  /*5430*/  FFMA R7, -R31, R31, R32 ;  /* 0x0000001f1f077223 */ /* 0x010fe20000000120 */
[----:B--2---:R0:W-:Y:S03]  /*5440*/  STG.E desc[UR12][R4.64+0x3c], R26 ;  /* 0x00003c1a04007986 */ /* 0x0041e6000c10190c */
[----:B------:R-:W-:Y:S01]  /*5450*/  FFMA R7, -R26, R26, R7 ;  /* 0x0000001a1a077223 */ /* 0x000fe20000000107 */
[----:B------:R-:W-:Y:S06]  /*5460*/  @P0 BRA `(.L_x_52) ;  /* 0xfffffffc00280947 */ /* 0x000fec000383ffff */
.L_x_51:
[----:B------:R-:W-:Y:S05]  /*5470*/  BRA.U !UP1, `(.L_x_53) ;  /* 0x0000000509587547 */ /* 0x000fea000b800000 */
[----:B------:R-:W-:-:S04]  /*5480*/  LOP3.LUT R3, R10, 0xf, RZ, 0xc0, !PT ;  /* 0x0000000f0a037812 */ /* 0x000fc800078ec0ff */
[C---:B------:R-:W-:Y:S02]  /*5490*/  IADD3 R2, PT, PT, R3.reuse, -0x1, RZ ;  /* 0xffffffff03027810 */ /* 0x040fe40007ffe0ff */
[----:B------:R-:W-:Y:S02]  /*54a0*/  LOP3.LUT P1, RZ, R3, 0x7, RZ, 0xc0, !PT ;  /* 0x0000000703ff7812 */ /* 0x000fe4000782c0ff */
[----:B------:R-:W-:-:S13]  /*54b0*/  ISETP.GE.U32.AND P0, PT, R2, 0x7, PT ;  /* 0x000000070200780c */ /* 0x000fda0003f06070 */
[----:B------:R-:W-:Y:S05]  /*54c0*/  @!P0 BRA `(.L_x_54) ;  /* 0x0000000000808947 */ /* 0x000fea0003800000 */
[----:B------:R-:W-:-:S05]  /*54d0*/  IMAD.WIDE.U32 R2, R6, 0x4, R20 ;  /* 0x0000000406027825 */ /* 0x000fca00078e0014 */
[----:B0-----:R-:W2:Y:S01]  /*54e0*/  LDG.E R26, desc[UR12][R2.64] ;  /* 0x0000000c021a7981 */ /* 0x001ea2000c1e1900 */
[----:B------:R-:W-:-:S05]  /*54f0*/  IADD3 R5, PT, PT, R0, R6, RZ ;  /* 0x0000000600057210 */ /* 0x000fca0007ffe0ff */
[----:B------:R-:W-:Y:S01]  /*5500*/  IMAD.WIDE.U32 R4, R5, 0x4, R22 ;  /* 0x0000000405047825 */ /* 0x000fe200078e0016 */
[----:B------:R-:W-:-:S04]  /*5510*/  IADD3 R27, P0, PT, R0, R6, RZ ;  /* 0x00000006001b7210 */ /* 0x000fc80007f1e0ff */
[----:B--2---:R0:W-:Y:S04]  /*5520*/  STG.E desc[UR12][R4.64], R26 ;  /* 0x0000001a04007986 */ /* 0x0041e8000c10190c */
[----:B------:R-:W2:Y:S01]  /*5530*/  LDG.E R32, desc[UR12][R2.64+0x4] ;  /* 0x0000040c02207981 */ /* 0x000ea2000c1e1900 */
[----:B------:R-:W-:Y:S02]  /*5540*/  IADD3.X R31, PT, PT, RZ, RZ, RZ, P0, !PT ;  /* 0x000000ffff1f7210 */ /* 0x000fe400007fe4ff */
[----:B0-----:R-:W-:-:S04]  /*5550*/  LEA R4, P0, R27, R22, 0x2 ;  /* 0x000000161b047211 */ /* 0x001fc800078010ff */
[----:B------:R-:W-:-:S05]  /*5560*/  LEA.HI.X R5, R27, R23, R31, 0x2, P0 ;  /* 0x000000171b057211 */ /* 0x000fca00000f141f */
[----:B--2---:R0:W-:Y:S04]  /*5570*/  STG.E desc[UR12][R4.64+0x4], R32 ;  /* 0x0000042004007986 */ /* 0x0041e8000c10190c */
[----:B------:R-:W2:Y:S04]  /*5580*/  LDG.E R35, desc[UR12][R2.64+0x8] ;  /* 0x0000080c02237981 */ /* 0x000ea8000c1e1900 */
[----:B--2---:R1:W-:Y:S04]  /*5590*/  STG.E desc[UR12][R4.64+0x8], R35 ;  /* 0x0000082304007986 */ /* 0x0043e8000c10190c */
[----:B------:R-:W2:Y:S04]  /*55a0*/  LDG.E R33, desc[UR12][R2.64+0xc] ;  /* 0x00000c0c02217981 */ /* 0x000ea8000c1e1900 */
[----:B--2---:R1:W-:Y:S04]  /*55b0*/  STG.E desc[UR12][R4.64+0xc], R33 ;  /* 0x00000c2104007986 */ /* 0x0043e8000c10190c */
[----:B------:R-:W2:Y:S04]  /*55c0*/  LDG.E R31, desc[UR12][R2.64+0x10] ;  /* 0x0000100c021f7981 */ /* 0x000ea8000c1e1900 */
[----:B--2---:R1:W-:Y:S04]  /*55d0*/  STG.E desc[UR12][R4.64+0x10], R31 ;  /* 0x0000101f04007986 */ /* 0x0043e8000c10190c */
[----:B------:R-:W2:Y:S01]  /*55e0*/  LDG.E R27, desc[UR12][R2.64+0x14] ;  /* 0x0000140c021b7981 */ /* 0x000ea2000c1e1900 */
[----:B------:R-:W-:-:S03]  /*55f0*/  FFMA R7, -R26, R26, R7 ;  /* 0x0000001a1a077223 */ /* 0x000fc60000000107 */
[----:B--2---:R1:W-:Y:S04]  /*5600*/  STG.E desc[UR12][R4.64+0x14], R27 ;  /* 0x0000141b04007986 */ /* 0x0043e8000c10190c */
[----:B------:R-:W2:Y:S01]  /*5610*/  LDG.E R37, desc[UR12][R2.64+0x18] ;  /* 0x0000180c02257981 */ /* 0x000ea2000c1e1900 */
[----:B0-----:R-:W-:-:S03]  /*5620*/  FFMA R32, -R32, R32, R7 ;  /* 0x0000002020207223 */ /* 0x001fc60000000107 */
[----:B--2---:R1:W-:Y:S04]  /*5630*/  STG.E desc[UR12][R4.64+0x18], R37 ;  /* 0x0000182504007986 */ /* 0x0043e8000c10190c */
[----:B------:R-:W2:Y:S01]  /*5640*/  LDG.E R26, desc[UR12][R2.64+0x1c] ;  /* 0x00001c0c021a7981 */ /* 0x000ea2000c1e1900 */
[----:B------:R-:W-:Y:S01]  /*5650*/  FFMA R32, -R35, R35, R32 ;  /* 0x0000002323207223 */ /* 0x000fe20000000120 */
[----:B------:R-:W-:-:S03]  /*5660*/  IADD3 R6, PT, PT, R6, 0x8, RZ ;  /* 0x0000000806067810 */ /* 0x000fc60007ffe0ff */
[----:B------:R-:W-:-:S04]  /*5670*/  FFMA R32, -R33, R33, R32 ;  /* 0x0000002121207223 */ /* 0x000fc80000000120 */
[----:B------:R-:W-:-:S04]  /*5680*/  FFMA R32, -R31, R31, R32 ;  /* 0x0000001f1f207223 */ /* 0x000fc80000000120 */
[----:B------:R-:W-:-:S04]  /*5690*/  FFMA R32, -R27, R27, R32 ;  /* 0x0000001b1b207223 */ /* 0x000fc80000000120 */
[----:B------:R-:W-:Y:S01]  /*56a0*/  FFMA R7, -R37, R37, R32 ;  /* 0x0000002525077223 */ /* 0x000fe20000000120 */
[----:B--2---:R1:W-:Y:S03]  /*56b0*/  STG.E desc[UR12][R4.64+0x1c], R26 ;  /* 0x00001c1a04007986 */ /* 0x0043e6000c10190c */
[----:B------:R-:W-:-:S07]  /*56c0*/  FFMA R7, -R26, R26, R7 ;  /* 0x0000001a1a077223 */ /* 0x000fce0000000107 */
.L_x_54:
        /* <DEDUP_REMOVED lines=8> */
[----:B01----:R-:W-:-:S05]  /*5750*/  IMAD.WIDE.U32 R4, R6, 0x4, R20 ;  /* 0x0000000406047825 */ /* 0x003fca00078e0014 */
[----:B------:R-:W2:Y:S01]  /*5760*/  LDG.E R26, desc[UR12][R4.64] ;  /* 0x0000000c041a7981 */ /* 0x000ea2000c1e1900 */
        /* <DEDUP_REMOVED lines=9> */
[----:B------:R-:W3:Y:S04]  /*5800*/  LDG.E R34, desc[UR12][R4.64+0x8] ;  /* 0x0000080c04227981 */ /* 0x000ee8000c1e1900 */
[----:B---3--:R2:W-:Y:S04]  /*5810*/  STG.E desc[UR12][R2.64+0x8], R34 ;  /* 0x0000082202007986 */ /* 0x0085e8000c10190c */
[----:B------:R-:W3:Y:S01]  /*5820*/  LDG.E R36, desc[UR12][R4.64+0xc] ;  /* 0x00000c0c04247981 */ /* 0x000ee2000c1e1900 */
[----:B------:R-:W-:Y:S01]  /*5830*/  FFMA R7, -R26, R26, R7 ;  /* 0x0000001a1a077223 */ /* 0x000fe20000000107 */
[----:B------:R-:W-:-:S03]  /*5840*/  IADD3 R6, PT, PT, R6, 0x4, RZ ;  /* 0x0000000406067810 */ /* 0x000fc60007ffe0ff */
[----:B------:R-:W-:-:S04]  /*5850*/  FFMA R7, -R32, R32, R7 ;  /* 0x0000002020077223 */ /* 0x000fc80000000107 */
[----:B------:R-:W-:Y:S01]  /*5860*/  FFMA R7, -R34, R34, R7 ;  /* 0x0000002222077223 */ /* 0x000fe20000000107 */
[----:B---3--:R2:W-:Y:S03]  /*5870*/  STG.E desc[UR12][R2.64+0xc], R36 ;  /* 0x00000c2402007986 */ /* 0x0085e6000c10190c */
[----:B------:R-:W-:-:S07]  /*5880*/  FFMA R7, -R36, R36, R7 ;  /* 0x0000002424077223 */ /* 0x000fce0000000107 */
.L_x_55:
[----:B------:R-:W-:Y:S05]  /*5890*/  @!P1 BRA `(.L_x_53) ;  /* 0x0000000000509947 */ /* 0x000fea0003800000 */
[----:B--2---:R-:W-:-:S05]  /*58a0*/  IMAD.WIDE.U32 R2, R6, 0x4, R20 ;  /* 0x0000000406027825 */ /* 0x004fca00078e0014 */
[----:B01----:R-:W2:Y:S01]  /*58b0*/  LDG.E R26, desc[UR12][R2.64] ;  /* 0x0000000c021a7981 */ /* 0x003ea2000c1e1900 */
[----:B------:R-:W-:Y:S02]  /*58c0*/  IADD3 R5, PT, PT, R0, R6, RZ ;  /* 0x0000000600057210 */ /* 0x000fe40007ffe0ff */
[----:B------:R-:W-:-:S03]  /*58d0*/  ISETP.NE.AND P0, PT, R11, 0x1, PT ;  /* 0x000000010b00780c */ /* 0x000fc60003f05270 */
[----:B------:R-:W-:-:S05]  /*58e0*/  IMAD.WIDE.U32 R4, R5, 0x4, R22 ;  /* 0x0000000405047825 */ /* 0x000fca00078e0016 */
[----:B--2---:R3:W-:Y:S01]  /*58f0*/  STG.E desc[UR12][R4.64], R26 ;  /* 0x0000001a04007986 */ /* 0x0047e2000c10190c */
[----:B------:R-:W-:-:S04]  /*5900*/  FFMA R7, -R26, R26, R7 ;  /* 0x0000001a1a077223 */ /* 0x000fc80000000107 */
[----:B------:R-:W-:Y:S05]  /*5910*/  @!P0 BRA `(.L_x_53) ;  /* 0x0000000000308947 */ /* 0x000fea0003800000 */
[----:B---3--:R-:W2:Y:S01]  /*5920*/  LDG.E R26, desc[UR12][R2.64+0x4] ;  /* 0x0000040c021a7981 */ /* 0x008ea2000c1e1900 */
[----:B------:R-:W-:-:S05]  /*5930*/  IADD3 R5, P0, PT, R0, R6, RZ ;  /* 0x0000000600057210 */ /* 0x000fca0007f1e0ff */
[----:B------:R-:W-:Y:S01]  /*5940*/  IMAD.X R6, RZ, RZ, RZ, P0 ;  /* 0x000000ffff067224 */ /* 0x000fe200000e06ff */
        /* <DEDUP_REMOVED lines=9> */
.L_x_53:
[----:B------:R-:W5:Y:S02]  /*59e0*/  LDCU UR5, c[0x0][0x3c0] ;  /* 0x00007800ff0577ac */ /* 0x000f640008000800 */
[----:B-----5:R-:W-:-:S13]  /*59f0*/  FSETP.GTU.AND P0, PT, R7, UR5, PT ;  /* 0x0000000507007c0b */ /* 0x020fda000bf0c000 */
[----:B------:R-:W-:Y:S05]  /*5a00*/  @!P0 EXIT ;  /* 0x000000000000894d */ /* 0x000fea0003800000 */
[----:B0-2---:R-:W-:Y:S01]  /*5a10*/  IADD3 R2, PT, PT, R7, -0xd000000, RZ ;  /* 0xf300000007027810 */ /* 0x005fe20007ffe0ff */
[----:B-1-34-:R0:W1:Y:S03]  /*5a20*/  MUFU.RSQ R4, R7 ;  /* 0x0000000700047308 */ /* 0x01a0660000001400 */
[----:B------:R-:W-:-:S13]  /*5a30*/  ISETP.GT.U32.AND P0, PT, R2, 0x727fffff, PT ;  /* 0x727fffff0200780c */ /* 0x000fda0003f04070 */
[----:B0-----:R-:W-:Y:S05]  /*5a40*/  @!P0 BRA `(.L_x_56) ;  /* 0x0000000000108947 */ /* 0x001fea0003800000 */
[----:B------:R-:W-:Y:S02]  /*5a50*/  MOV R2, R7 ;  /* 0x0000000700027202 */ /* 0x000fe40000000f00 */
[----:B------:R-:W-:-:S07]  /*5a60*/  MOV R6, 0x5a80 ;  /* 0x00005a8000067802 */ /* 0x000fce0000000f00 */
[----:B-1----:R-:W-:Y:S05]  /*5a70*/  CALL.REL.NOINC `($__internal_0_$__cuda_sm20_sqrt_rn_f32_slowpath) ;  /* 0x0000002000a87944 */ /* 0x002fea0003c00000 */
[----:B------:R-:W-:Y:S05]  /*5a80*/  BRA `(.L_x_57) ;  /* 0x0000000000107947 */ /* 0x000fea0003800000 */
.L_x_56:
[C---:B-1----:R-:W-:Y:S01]  /*5a90*/  FMUL.FTZ R2, R4.reuse, R7 ;  /* 0x0000000704027220 */ /* 0x042fe20000410000 */
[----:B------:R-:W-:-:S03]  /*5aa0*/  FMUL.FTZ R3, R4, 0.5 ;  /* 0x3f00000004037820 */ /* 0x000fc60000410000 */
[----:B------:R-:W-:-:S04]  /*5ab0*/  FFMA R5, -R2, R2, R7 ;  /* 0x0000000202057223 */ /* 0x000fc80000000107 */
[----:B------:R-:W-:-:S07]  /*5ac0*/  FFMA R5, R5, R3, R2 ;  /* 0x0000000305057223 */ /* 0x000fce0000000002 */
.L_x_57:
[----:B------:R-:W-:-:S05]  /*5ad0*/  IADD3 R3, PT, PT, R0, UR4, RZ ;  /* 0x0000000400037c10 */ /* 0x000fca000fffe0ff */
[----:B------:R-:W-:-:S05]  /*5ae0*/  IMAD.WIDE.U32 R2, R3, 0x4, R22 ;  /* 0x0000000403027825 */ /* 0x000fca00078e0016 */
[----:B------:R0:W-:Y:S02]  /*5af0*/  STG.E desc[UR12][R2.64], R5 ;  /* 0x0000000502007986 */ /* 0x0001e4000c10190c */
.L_x_42:
[----:B------:R-:W-:Y:S01]  /*5b00*/  UIMAD.WIDE.U32 UR10, UR4, 0x4, UR8 ;  /* 0x00000004040a78a5 */ /* 0x000fe2000f8e0008 */
[----:B0-----:R-:W-:Y:S01]  /*5b10*/  HFMA2 R5, -RZ, RZ, 0, 0 ;  /* 0x00000000ff057431 */ /* 0x001fe200000001ff */
[----:B------:R-:W-:Y:S02]  /*5b20*/  PRMT R4, RZ, 0x7610, R4 ;  /* 0x00007610ff047816 */ /* 0x000fe40000000004 */
[----:B------:R-:W-:Y:S02]  /*5b30*/  PRMT R3, RZ, 0x7610, R3 ;  /* 0x00007610ff037816 */ /* 0x000fe40000000003 */
[----:B------:R-:W-:Y:S01]  /*5b40*/  MOV R6, UR10 ;  /* 0x0000000a00067c02 */ /* 0x000fe20008000f00 */
[----:B------:R-:W-:-:S05]  /*5b50*/  IMAD.U32 R7, RZ, RZ, UR11 ;  /* 0x0000000bff077e24 */ /* 0x000fca000f8e00ff */
[----:B------:R0:W-:Y:S02]  /*5b60*/  STG.E desc[UR12][R6.64], R8 ;  /* 0x0000000806007986 */ /* 0x0001e4000c10190c */
.L_x_64:
[----:B------:R-:W-:Y:S02]  /*5b70*/  ISETP.NE.AND P0, PT, R5, RZ, PT ;  /* 0x000000ff0500720c */ /* 0x000fe40003f05270 */
[----:B0-----:R-:W-:-:S11]  /*5b80*/  MOV R8, RZ ;  /* 0x000000ff00087202 */ /* 0x001fd60000000f00 */
[----:B-1----:R-:W-:Y:S05]  /*5b90*/  @!P0 BRA `(.L_x_58) ;  /* 0x0000000800588947 */ /* 0x002fea0003800000 */
[----:B------:R-:W0:Y:S01]  /*5ba0*/  LDC R2, c[0x0][0x390] ;  /* 0x0000e400ff027b82 */ /* 0x000e220000000800 */
[C---:B------:R-:W-:Y:S01]  /*5bb0*/  ISETP.GE.U32.AND P0, PT, R5.reuse, 0x10, PT ;  /* 0x000000100500780c */ /* 0x040fe20003f06070 */
[----:B------:R-:W-:Y:S01]  /*5bc0*/  HFMA2 R8, -RZ, RZ, 0, 0 ;  /* 0x00000000ff087431 */ /* 0x000fe200000001ff */
[C---:B------:R-:W-:Y:S02]  /*5bd0*/  LOP3.LUT P1, RZ, R5.reuse, 0xf, RZ, 0xc0, !PT ;  /* 0x0000000f05ff7812 */ /* 0x040fe4000782c0ff */
[----:B------:R-:W-:Y:S01]  /*5be0*/  MOV R0, RZ ;  /* 0x000000ff00007202 */ /* 0x000fe20000000f00 */
[----:B0-----:R-:W-:-:S08]  /*5bf0*/  IMAD R2, R5, R2, RZ ;  /* 0x0000000205027224 */ /* 0x001fd000078e02ff */
[----:B------:R-:W-:Y:S05]  /*5c00*/  @!P0 BRA `(.L_x_59) ;  /* 0x0000000000e48947 */ /* 0x000fea0003800000 */
[----:B------:R-:W-:Y:S01]  /*5c10*/  LOP3.LUT R0, R5, 0x7ffffff0, RZ, 0xc0, !PT ;  /* 0x7ffffff005007812 */ /* 0x000fe200078ec0ff */
[----:B------:R-:W-:Y:S01]  /*5c20*/  IMAD.MOV.U32 R11, RZ, RZ, RZ ;  /* 0x000000ffff0b7224 */ /* 0x000fe200078e00ff */
[----:B------:R-:W-:-:S07]  /*5c30*/  MOV R8, RZ ;  /* 0x000000ff00087202 */ /* 0x000fce0000000f00 */
.L_x_60:
        /* <DEDUP_REMOVED lines=8> */
[----:B------:R-:W4:Y:S01]  /*5cc0*/  LDG.E R35, desc[UR12][R26.64+0x3c] ;  /* 0x00003c0c1a237981 */ /* 0x000f22000c1e1900 */
[----:B--2---:R-:W-:-:S03]  /*5cd0*/  FFMA R31, R31, R32, R8 ;  /* 0x000000201f1f7223 */ /* 0x004fc60000000008 */
[----:B------:R-:W2:Y:S04]  /*5ce0*/  LDG.E R32, desc[UR12][R6.64+0x4] ;  /* 0x0000040c06207981 */ /* 0x000ea8000c1e1900 */
[----:B------:R-:W2:Y:S02]  /*5cf0*/  LDG.E R8, desc[UR12][R26.64+0x4] ;  /* 0x0000040c1a087981 */ /* 0x000ea4000c1e1900 */
[----:B--2---:R-:W-:Y:S02]  /*5d00*/  FFMA R8, R8, R32, R31 ;  /* 0x0000002008087223 */ /* 0x004fe4000000001f */
[----:B------:R-:W2:Y:S04]  /*5d10*/  LDG.E R32, desc[UR12][R6.64+0xc] ;  /* 0x00000c0c06207981 */ /* 0x000ea8000c1e1900 */
[----:B------:R-:W2:Y:S01]  /*5d20*/  LDG.E R31, desc[UR12][R26.64+0xc] ;  /* 0x00000c0c1a1f7981 */ /* 0x000ea2000c1e1900 */
[----:B---3--:R-:W-:-:S03]  /*5d30*/  FFMA R8, R33, R34, R8 ;  /* 0x0000002221087223 */ /* 0x008fc60000000008 */
[----:B------:R-:W3:Y:S04]  /*5d40*/  LDG.E R34, desc[UR12][R6.64+0x10] ;  /* 0x0000100c06227981 */ /* 0x000ee8000c1e1900 */
[----:B------:R-:W3:Y:S01]  /*5d50*/  LDG.E R33, desc[UR12][R26.64+0x10] ;  /* 0x0000100c1a217981 */ /* 0x000ee2000c1e1900 */
[----:B--2---:R-:W-:-:S03]  /*5d60*/  FFMA R8, R31, R32, R8 ;  /* 0x000000201f087223 */ /* 0x004fc60000000008 */
        /* <DEDUP_REMOVED lines=23> */
[----:B------:R-:W-:Y:S01]  /*5ee0*/  IADD3 R11, PT, PT, R11, 0x10, RZ ;  /* 0x000000100b0b7810 */ /* 0x000fe20007ffe0ff */
[----:B--2---:R-:W-:Y:S02]  /*5ef0*/  FFMA R8, R31, R32, R8 ;  /* 0x000000201f087223 */ /* 0x004fe40000000008 */
[----:B------:R-:W2:Y:S04]  /*5f00*/  LDG.E R32, desc[UR12][R6.64+0x34] ;  /* 0x0000340c06207981 */ /* 0x000ea8000c1e1900 */
[----:B------:R-:W2:Y:S01]  /*5f10*/  LDG.E R31, desc[UR12][R26.64+0x34] ;  /* 0x0000340c1a1f7981 */ /* 0x000ea2000c1e1900 */
[----:B---3--:R-:W-:-:S03]  /*5f20*/  FFMA R8, R33, R34, R8 ;  /* 0x0000002221087223 */ /* 0x008fc60000000008 */
[----:B------:R-:W3:Y:S04]  /*5f30*/  LDG.E R34, desc[UR12][R6.64+0x38] ;  /* 0x0000380c06227981 */ /* 0x000ee8000c1e1900 */
[----:B------:R-:W3:Y:S01]  /*5f40*/  LDG.E R33, desc[UR12][R26.64+0x38] ;  /* 0x0000380c1a217981 */ /* 0x000ee2000c1e1900 */
[----:B------:R-:W-:Y:S01]  /*5f50*/  ISETP.NE.AND P0, PT, R11, R0, PT ;  /* 0x000000000b00720c */ /* 0x000fe20003f05270 */
[----:B--2---:R-:W-:-:S04]  /*5f60*/  FFMA R8, R31, R32, R8 ;  /* 0x000000201f087223 */ /* 0x004fc80000000008 */
[----:B---3--:R-:W-:-:S04]  /*5f70*/  FFMA R8, R33, R34, R8 ;  /* 0x0000002221087223 */ /* 0x008fc80000000008 */
[----:B----4-:R-:W-:-:S04]  /*5f80*/  FFMA R8, R35, R36, R8 ;  /* 0x0000002423087223 */ /* 0x010fc80000000008 */
[----:B------:R-:W-:Y:S05]  /*5f90*/  @P0 BRA `(.L_x_60) ;  /* 0xfffffffc00280947 */ /* 0x000fea000383ffff */
.L_x_59:
[----:B------:R-:W-:Y:S05]  /*5fa0*/  @!P1 BRA `(.L_x_58) ;  /* 0x0000000400549947 */ /* 0x000fea0003800000 */
[----:B------:R-:W-:-:S04]  /*5fb0*/  LOP3.LUT R7, R3, 0xf, RZ, 0xc0, !PT ;  /* 0x0000000f03077812 */ /* 0x000fc800078ec0ff */
[C---:B------:R-:W-:Y:S02]  /*5fc0*/  IADD3 R6, PT, PT, R7.reuse, -0x1, RZ ;  /* 0xffffffff07067810 */ /* 0x040fe40007ffe0ff */
[----:B------:R-:W-:Y:S02]  /*5fd0*/  LOP3.LUT P1, RZ, R7, 0x7, RZ, 0xc0, !PT ;  /* 0x0000000707ff7812 */ /* 0x000fe4000782c0ff */
[----:B------:R-:W-:-:S13]  /*5fe0*/  ISETP.GE.U32.AND P0, PT, R6, 0x7, PT ;  /* 0x000000070600780c */ /* 0x000fda0003f06070 */
[----:B------:R-:W-:Y:S05]  /*5ff0*/  @!P0 BRA `(.L_x_61) ;  /* 0x0000000000808947 */ /* 0x000fea0003800000 */
[C---:B------:R-:W-:Y:S01]  /*6000*/  IADD3 R7, P0, PT, R2.reuse, R0, RZ ;  /* 0x0000000002077210 */ /* 0x040fe20007f1e0ff */
[----:B------:R-:W-:Y:S02]  /*6010*/  IMAD.IADD R33, R2, 0x1, R0 ;  /* 0x0000000102217824 */ /* 0x000fe400078e0200 */
[----:B------:R-:W-:Y:S01]  /*6020*/  IMAD.WIDE.U32 R26, R0, 0x4, R20 ;  /* 0x00000004001a7825 */ /* 0x000fe200078e0014 */
[----:B------:R-:W-:Y:S02]  /*6030*/  IADD3.X R11, PT, PT, RZ, RZ, RZ, P0, !PT ;  /* 0x000000ffff0b7210 */ /* 0x000fe400007fe4ff */
[----:B------:R-:W-:Y:S01]  /*6040*/  LEA R6, P0, R7, R22, 0x2 ;  /* 0x0000001607067211 */ /* 0x000fe200078010ff */
[----:B------:R-:W-:Y:S01]  /*6050*/  IMAD.WIDE.U32 R32, R33, 0x4, R22 ;  /* 0x0000000421207825 */ /* 0x000fe200078e0016 */
[----:B------:R-:W2:Y:S02]  /*6060*/  LDG.E R31, desc[UR12][R26.64+0x4] ;  /* 0x0000040c1a1f7981 */ /* 0x000ea4000c1e1900 */
[----:B------:R-:W-:-:S02]  /*6070*/  LEA.HI.X R7, R7, R23, R11, 0x2, P0 ;  /* 0x0000001707077211 */ /* 0x000fc400000f140b */
[----:B------:R-:W3:Y:S04]  /*6080*/  LDG.E R11, desc[UR12][R26.64] ;  /* 0x0000000c1a0b7981 */ /* 0x000ee8000c1e1900 */
[----:B------:R-:W3:Y:S04]  /*6090*/  LDG.E R33, desc[UR12][R32.64] ;  /* 0x0000000c20217981 */ /* 0x000ee8000c1e1900 */
[----:B------:R-:W2:Y:S04]  /*60a0*/  LDG.E R34, desc[UR12][R6.64+0x4] ;  /* 0x0000040c06227981 */ /* 0x000ea8000c1e1900 */
[----:B------:R-:W4:Y:S04]  /*60b0*/  LDG.E R35, desc[UR12][R6.64+0xc] ;  /* 0x00000c0c06237981 */ /* 0x000f28000c1e1900 */
[----:B------:R-:W5:Y:S04]  /*60c0*/  LDG.E R32, desc[UR12][R26.64+0x10] ;  /* 0x0000100c1a207981 */ /* 0x000f68000c1e1900 */
[----:B------:R-:W5:Y:S04]  /*60d0*/  LDG.E R36, desc[UR12][R26.64+0x18] ;  /* 0x0000180c1a247981 */ /* 0x000f68000c1e1900 */
[----:B------:R-:W5:Y:S01]  /*60e0*/  LDG.E R37, desc[UR12][R26.64+0x1c] ;  /* 0x00001c0c1a257981 */ /* 0x000f62000c1e1900 */
[----:B---3--:R-:W-:-:S03]  /*60f0*/  FFMA R11, R33, R11, R8 ;  /* 0x0000000b210b7223 */ /* 0x008fc60000000008 */
[----:B------:R-:W3:Y:S01]  /*6100*/  LDG.E R8, desc[UR12][R6.64+0x8] ;  /* 0x0000080c06087981 */ /* 0x000ee2000c1e1900 */
[----:B--2---:R-:W-:-:S03]  /*6110*/  FFMA R11, R34, R31, R11 ;  /* 0x0000001f220b7223 */ /* 0x004fc6000000000b */
[----:B------:R-:W3:Y:S04]  /*6120*/  LDG.E R31, desc[UR12][R26.64+0x8] ;  /* 0x0000080c1a1f7981 */ /* 0x000ee8000c1e1900 */
[----:B------:R-:W4:Y:S04]  /*6130*/  LDG.E R34, desc[UR12][R26.64+0xc] ;  /* 0x00000c0c1a227981 */ /* 0x000f28000c1e1900 */
[----:B------:R-:W5:Y:S01]  /*6140*/  LDG.E R33, desc[UR12][R6.64+0x10] ;  /* 0x0000100c06217981 */ /* 0x000f62000c1e1900 */
[----:B---3--:R-:W-:-:S03]  /*6150*/  FFMA R8, R8, R31, R11 ;  /* 0x0000001f08087223 */ /* 0x008fc6000000000b */
[----:B------:R-:W2:Y:S01]  /*6160*/  LDG.E R31, desc[UR12][R6.64+0x14] ;  /* 0x0000140c061f7981 */ /* 0x000ea2000c1e1900 */
[----:B----4-:R-:W-:-:S03]  /*6170*/  FFMA R34, R35, R34, R8 ;  /* 0x0000002223227223 */ /* 0x010fc60000000008 */
[----:B------:R-:W2:Y:S04]  /*6180*/  LDG.E R35, desc[UR12][R26.64+0x14] ;  /* 0x0000140c1a237981 */ /* 0x000ea8000c1e1900 */
[----:B------:R-:W3:Y:S04]  /*6190*/  LDG.E R8, desc[UR12][R6.64+0x18] ;  /* 0x0000180c06087981 */ /* 0x000ee8000c1e1900 */
[----:B------:R-:W4:Y:S01]  /*61a0*/  LDG.E R11, desc[UR12][R6.64+0x1c] ;  /* 0x00001c0c060b7981 */ /* 0x000f22000c1e1900 */
[----:B-----5:R-:W-:Y:S01]  /*61b0*/  FFMA R32, R33, R32, R34 ;  /* 0x0000002021207223 */ /* 0x020fe20000000022 */
[----:B------:R-:W-:-:S03]  /*61c0*/  IADD3 R0, PT, PT, R0, 0x8, RZ ;  /* 0x0000000800007810 */ /* 0x000fc60007ffe0ff */
[----:B--2---:R-:W-:-:S04]  /*61d0*/  FFMA R31, R31, R35, R32 ;  /* 0x000000231f1f7223 */ /* 0x004fc80000000020 */
[----:B---3--:R-:W-:-:S04]  /*61e0*/  FFMA R8, R8, R36, R31 ;  /* 0x0000002408087223 */ /* 0x008fc8000000001f */
[----:B----4-:R-:W-:-:S07]  /*61f0*/  FFMA R8, R11, R37, R8 ;  /* 0x000000250b087223 */ /* 0x010fce0000000008 */
.L_x_61:
        /* <DEDUP_REMOVED lines=14> */
[----:B------:R-:W2:Y:S04]  /*62e0*/  LDG.E R27, desc[UR12][R26.64] ;  /* 0x0000000c1a1b7981 */ /* 0x000ea8000c1e1900 */
[----:B------:R-:W4:Y:S04]  /*62f0*/  LDG.E R34, desc[UR12][R6.64+0x8] ;  /* 0x0000080c06227981 */ /* 0x000f28000c1e1900 */
[----:B------:R-:W5:Y:S01]  /*6300*/  LDG.E R36, desc[UR12][R6.64+0xc] ;  /* 0x00000c0c06247981 */ /* 0x000f62000c1e1900 */
[----:B--2---:R-:W-:Y:S01]  /*6310*/  FFMA R8, R27, R31, R8 ;  /* 0x0000001f1b087223 */ /* 0x004fe20000000008 */
[----:B------:R-:W-:Y:S01]  /*6320*/  IMAD.X R31, RZ, RZ, RZ, P0 ;  /* 0x000000ffff1f7224 */ /* 0x000fe200000e06ff */
[----:B------:R-:W-:-:S04]  /*6330*/  LEA R26, P0, R33, R22, 0x2 ;  /* 0x00000016211a7211 */ /* 0x000fc800078010ff */
[----:B------:R-:W-:-:S05]  /*6340*/  LEA.HI.X R27, R33, R23, R31, 0x2, P0 ;  /* 0x00000017211b7211 */ /* 0x000fca00000f141f */
[----:B------:R-:W3:Y:S04]  /*6350*/  LDG.E R31, desc[UR12][R26.64+0x4] ;  /* 0x0000040c1a1f7981 */ /* 0x000ee8000c1e1900 */
[----:B------:R-:W4:Y:S04]  /*6360*/  LDG.E R33, desc[UR12][R26.64+0x8] ;  /* 0x0000080c1a217981 */ /* 0x000f28000c1e1900 */
[----:B------:R-:W5:Y:S01]  /*6370*/  LDG.E R35, desc[UR12][R26.64+0xc] ;  /* 0x00000c0c1a237981 */ /* 0x000f62000c1e1900 */
[----:B------:R-:W-:Y:S01]  /*6380*/  IADD3 R0, PT, PT, R0, 0x4, RZ ;  /* 0x0000000400007810 */ /* 0x000fe20007ffe0ff */
[----:B---3--:R-:W-:-:S04]  /*6390*/  FFMA R8, R31, R32, R8 ;  /* 0x000000201f087223 */ /* 0x008fc80000000008 */
[----:B----4-:R-:W-:-:S04]  /*63a0*/  FFMA R8, R33, R34, R8 ;  /* 0x0000002221087223 */ /* 0x010fc80000000008 */
[----:B-----5:R-:W-:-:S07]  /*63b0*/  FFMA R8, R35, R36, R8 ;  /* 0x0000002423087223 */ /* 0x020fce0000000008 */
.L_x_62:
        /* <DEDUP_REMOVED lines=20> */
.L_x_58:
[----:B------:R-:W-:-:S05]  /*6500*/  MOV R26, 0x4 ;  /* 0x00000004001a7802 */ /* 0x000fca0000000f00 */
[----:B------:R-:W-:-:S06]  /*6510*/  IMAD.WIDE.U32 R26, R5, R26, UR8 ;  /* 0x00000008051a7e25 */ /* 0x000fcc000f8e001a */
[----:B------:R-:W2:Y:S01]  /*6520*/  LDG.E R27, desc[UR12][R26.64] ;  /* 0x0000000c1a1b7981 */ /* 0x000ea2000c1e1900 */
[----:B------:R-:W-:-:S04]  /*6530*/  IMAD R7, R30, R5, RZ ;  /* 0x000000051e077224 */ /* 0x000fc800078e02ff */
[----:B------:R-:W-:-:S05]  /*6540*/  IMAD.WIDE.U32 R6, R7, 0x4, R22 ;  /* 0x0000000407067825 */ /* 0x000fca00078e0016 */
[----:B------:R2:W3:Y:S02]  /*6550*/  LDG.E R33, desc[UR12][R6.64] ;  /* 0x0000000c06217981 */ /* 0x0004e4000c1e1900 */
[----:B--2---:R-:W-:-:S05]  /*6560*/  IMAD.WIDE R6, R27, 0x4, R18 ;  /* 0x000000041b067825 */ /* 0x004fca00078e0212 */
        /* <DEDUP_REMOVED lines=13> */
.L_x_63:
[C---:B------:R-:W-:Y:S01]  /*6640*/  IMAD.WIDE.U32 R6, R5.reuse, 0x4, R20 ;  /* 0x0000000405067825 */ /* 0x040fe200078e0014 */
[----:B------:R-:W-:Y:S02]  /*6650*/  ISETP.NE.AND P0, PT, R5, UR4, PT ;  /* 0x0000000405007c0c */ /* 0x000fe4000bf05270 */
[----:B------:R-:W-:Y:S02]  /*6660*/  IADD3 R3, PT, PT, R3, 0x1, RZ ;  /* 0x0000000103037810 */ /* 0x000fe40007ffe0ff */
[----:B------:R1:W-:Y:S01]  /*6670*/  STG.E desc[UR12][R6.64], R0 ;  /* 0x0000000006007986 */ /* 0x0003e2000c10190c */
[----:B------:R-:W-:Y:S02]  /*6680*/  IADD3 R4, PT, PT, R4, 0x1, RZ ;  /* 0x0000000104047810 */ /* 0x000fe40007ffe0ff */
[----:B------:R-:W-:-:S06]  /*6690*/  IADD3 R5, PT, PT, R5, 0x1, RZ ;  /* 0x0000000105057810 */ /* 0x000fcc0007ffe0ff */
[----:B------:R-:W-:Y:S05]  /*66a0*/  @P0 BRA `(.L_x_64) ;  /* 0xfffffff400300947 */ /* 0x000fea000383ffff */
[----:B------:R-:W-:Y:S01]  /*66b0*/  PRMT R5, RZ, 0x7610, R5 ;  /* 0x00007610ff057816 */ /* 0x000fe20000000005 */
[----:B------:R-:W-:Y:S01]  /*66c0*/  IMAD.U32 R4, RZ, RZ, UR7 ;  /* 0x00000007ff047e24 */ /* 0x000fe2000f8e00ff */
[----:B------:R-:W-:Y:S01]  /*66d0*/  PRMT R3, RZ, 0x7610, R3 ;  /* 0x00007610ff037816 */ /* 0x000fe20000000003 */
[----:B------:R-:W-:Y:S01]  /*66e0*/  UMOV UR5, URZ ;  /* 0x000000ff00057c82 */ /* 0x000fe20008000000 */
[----:B-1----:R-:W-:-:S07]  /*66f0*/  MOV R0, UR4 ;  /* 0x0000000400007c02 */ /* 0x002fce0008000f00 */
.L_x_70:
[----:B------:R-:W-:Y:S01]  /*6700*/  ISETP.LE.AND P0, PT, R4, UR4, PT ;  /* 0x0000000404007c0c */ /* 0x000fe2000bf03270 */
[----:B------:R-:W-:Y:S01]  /*6710*/  HFMA2 R2, -RZ, RZ, 0, 0 ;  /* 0x00000000ff027431 */ /* 0x000fe200000001ff */
[----:B------:R-:W-:-:S11]  /*6720*/  MOV R4, R0 ;  /* 0x0000000000047202 */ /* 0x000fd60000000f00 */
[----:B0-----:R-:W-:Y:S05]  /*6730*/  @!P0 BRA `(.L_x_65) ;  /* 0x0000000800748947 */ /* 0x001fea0003800000 */
[----:B------:R-:W-:Y:S01]  /*6740*/  UIADD3 UR6, UPT, UPT, UR5, -0x1, URZ ;  /* 0xffffffff05067890 */ /* 0x000fe2000fffe0ff */
[----:B------:R-:W-:Y:S02]  /*6750*/  MOV R2, RZ ;  /* 0x000000ff00027202 */ /* 0x000fe40000000f00 */
[----:B------:R-:W-:Y:S01]  /*6760*/  MOV R0, UR7 ;  /* 0x0000000700007c02 */ /* 0x000fe20008000f00 */
[----:B------:R-:W-:-:S09]  /*6770*/  UISETP.GE.U32.AND UP0, UPT, UR6, 0x7, UPT ;  /* 0x000000070600788c */ /* 0x000fd2000bf06070 */
[----:B------:R-:W-:Y:S05]  /*6780*/  BRA.U !UP0, `(.L_x_66) ;  /* 0x0000000508287547 */ /* 0x000fea000b800000 */
[----:B------:R-:W-:Y:S01]  /*6790*/  IMAD.MOV.U32 R2, RZ, RZ, RZ ;  /* 0x000000ffff027224 */ /* 0x000fe200078e00ff */
[----:B------:R-:W-:Y:S01]  /*67a0*/  MOV R0, UR7 ;  /* 0x0000000700007c02 */ /* 0x000fe20008000f00 */
[----:B------:R-:W-:Y:S01]  /*67b0*/  ULOP3.LUT UR10, UR5, 0xfffffff8, URZ, 0xc0, !UPT ;  /* 0xfffffff8050a7892 */ /* 0x000fe2000f8ec0ff */
[----:B------:R-:W-:-:S11]  /*67c0*/  UMOV UR6, URZ ;  /* 0x000000ff00067c82 */ /* 0x000fd60008000000 */
.L_x_67:
[----:B------:R-:W-:Y:S01]  /*67d0*/  HFMA2 R27, -RZ, RZ, 0, 2.384185791015625e-07 ;  /* 0x00000004ff1b7431 */ /* 0x000fe200000001ff */
[----:B------:R-:W0:Y:S04]  /*67e0*/  LDC R8, c[0x0][0x390] ;  /* 0x0000e400ff087b82 */ /* 0x000e280000000800 */
[----:B------:R-:W-:-:S05]  /*67f0*/  IMAD.WIDE R26, R0, R27, UR8 ;  /* 0x00000008001a7e25 */ /* 0x000fca000f8e021b */
[----:B------:R-:W2:Y:S04]  /*6800*/  LDG.E R35, desc[UR12][R26.64+-0x4] ;  /* 0xfffffc0c1a237981 */ /* 0x000ea8000c1e1900 */
[----:B------:R-:W3:Y:S01]  /*6810*/  LDG.E R36, desc[UR12][R26.64+-0x8] ;  /* 0xfffff80c1a247981 */ /* 0x000ee2000c1e1900 */
[----:B------:R-:W-:-:S03]  /*6820*/  IADD3 R31, PT, PT, R0, -0x1, RZ ;  /* 0xffffffff001f7810 */ /* 0x000fc60007ffe0ff */
[----:B------:R-:W4:Y:S02]  /*6830*/  LDG.E R11, desc[UR12][R26.64+-0xc] ;  /* 0xfffff40c1a0b7981 */ /* 0x000f24000c1e1900 */
[----:B0-----:R-:W-:-:S04]  /*6840*/  IMAD R7, R31, R8, R4 ;  /* 0x000000081f077224 */ /* 0x001fc800078e0204 */
[----:B------:R-:W-:-:S05]  /*6850*/  IMAD.WIDE R6, R7, 0x4, R22 ;  /* 0x0000000407067825 */ /* 0x000fca00078e0216 */
[----:B------:R0:W5:Y:S01]  /*6860*/  LDG.E R33, desc[UR12][R6.64] ;  /* 0x0000000c06217981 */ /* 0x000162000c1e1900 */
[----:B------:R-:W-:-:S05]  /*6870*/  IMAD R31, R31, R8, -R8 ;  /* 0x000000081f1f7224 */ /* 0x000fca00078e0a08 */
[----:B------:R-:W-:-:S05]  /*6880*/  IADD3 R37, PT, PT, R4, R31, RZ ;  /* 0x0000001f04257210 */ /* 0x000fca0007ffe0ff */
[----:B0-----:R-:W-:-:S05]  /*6890*/  IMAD.WIDE R6, R37, 0x4, R22 ;  /* 0x0000000425067825 */ /* 0x001fca00078e0216 */
[----:B------:R3:W4:Y:S01]  /*68a0*/  LDG.E R32, desc[UR12][R6.64] ;  /* 0x0000000c06207981 */ /* 0x000722000c1e1900 */
[----:B--2---:R-:W-:-:S06]  /*68b0*/  IMAD.WIDE R34, R35, 0x4, R14 ;  /* 0x0000000423227825 */ /* 0x004fcc00078e020e */
[----:B------:R-:W5:Y:S01]  /*68c0*/  LDG.E R34, desc[UR12][R34.64] ;  /* 0x0000000c22227981 */ /* 0x000f62000c1e1900 */
[----:B---3--:R-:W-:-:S05]  /*68d0*/  IMAD.WIDE R6, R36, 0x4, R14 ;  /* 0x0000000424067825 */ /* 0x008fca00078e020e */
[----:B------:R0:W2:Y:S04]  /*68e0*/  LDG.E R36, desc[UR12][R6.64] ;  /* 0x0000000c06247981 */ /* 0x0000a8000c1e1900 */
[----:B------:R-:W3:Y:S01]  /*68f0*/  LDG.E R35, desc[UR12][R26.64+-0x10] ;  /* 0xfffff00c1a237981 */ /* 0x000ee2000c1e1900 */
[----:B------:R-:W-:-:S05]  /*6900*/  IMAD.IADD R31, R31, 0x1, -R8 ;  /* 0x000000011f1f7824 */ /* 0x000fca00078e0a08 */
[----:B------:R-:W-:-:S05]  /*6910*/  IADD3 R37, PT, PT, R4, R31, RZ ;  /* 0x0000001f04257210 */ /* 0x000fca0007ffe0ff */
[----:B0-----:R-:W-:-:S04]  /*6920*/  IMAD.WIDE R6, R37, 0x4, R22 ;  /* 0x0000000425067825 */ /* 0x001fc800078e0216 */
[----:B-----5:R-:W-:Y:S02]  /*6930*/  FFMA R33, R33, R34, R2 ;  /* 0x0000002221217223 */ /* 0x020fe40000000002 */
[----:B------:R4:W5:Y:S02]  /*6940*/  LDG.E R2, desc[UR12][R6.64] ;  /* 0x0000000c06027981 */ /* 0x000964000c1e1900 */
[----:B----4-:R-:W-:-:S05]  /*6950*/  IMAD.WIDE R6, R11, 0x4, R14 ;  /* 0x000000040b067825 */ /* 0x010fca00078e020e */
[----:B------:R0:W5:Y:S01]  /*6960*/  LDG.E R11, desc[UR12][R6.64] ;  /* 0x0000000c060b7981 */ /* 0x000162000c1e1900 */
[----:B------:R-:W-:Y:S01]  /*6970*/  IADD3 R34, PT, PT, R31, -R8, RZ ;  /* 0x800000081f227210 */ /* 0x000fe20007ffe0ff */
[----:B--2---:R-:W-:-:S03]  /*6980*/  FFMA R36, R32, R36, R33 ;  /* 0x0000002420247223 */ /* 0x004fc60000000021 */
[----:B------:R-:W-:Y:S01]  /*6990*/  IADD3 R31, PT, PT, R4, R34, RZ ;  /* 0x00000022041f7210 */ /* 0x000fe20007ffe0ff */
[----:B---3--:R-:W-:-:S04]  /*69a0*/  IMAD.WIDE R32, R35, 0x4, R14 ;  /* 0x0000000423207825 */ /* 0x008fc800078e020e */
[----:B0-----:R-:W-:Y:S02]  /*69b0*/  IMAD.WIDE R6, R31, 0x4, R22 ;  /* 0x000000041f067825 */ /* 0x001fe400078e0216 */
[----:B------:R-:W2:Y:S04]  /*69c0*/  LDG.E R33, desc[UR12][R32.64] ;  /* 0x0000000c20217981 */ /* 0x000ea8000c1e1900 */
[----:B------:R-:W2:Y:S04]  /*69d0*/  LDG.E R35, desc[UR12][R6.64] ;  /* 0x0000000c06237981 */ /* 0x000ea8000c1e1900 */
[----:B------:R-:W3:Y:S04]  /*69e0*/  LDG.E R31, desc[UR12][R26.64+-0x18] ;  /* 0xffffe80c1a1f7981 */ /* 0x000ee8000c1e1900 */
[----:B------:R-:W4:Y:S01]  /*69f0*/  LDG.E R32, desc[UR12][R26.64+-0x14] ;  /* 0xffffec0c1a207981 */ /* 0x000f22000c1e1900 */
[----:B------:R-:W-:Y:S01]  /*6a00*/  IADD3 R37, PT, PT, R34, -R8, RZ ;  /* 0x8000000822257210 */ /* 0x000fe20007ffe0ff */
[----:B-----5:R-:W-:-:S02]  /*6a10*/  FFMA R36, R2, R11, R36 ;  /* 0x0000000b02247223 */ /* 0x020fc40000000024 */
[----:B------:R-:W5:Y:S04]  /*6a20*/  LDG.E R2, desc[UR12][R26.64+-0x1c] ;  /* 0xffffe40c1a027981 */ /* 0x000f68000c1e1900 */
[----:B------:R0:W5:Y:S01]  /*6a30*/  LDG.E R26, desc[UR12][R26.64+-0x20] ;  /* 0xffffe00c1a1a7981 */ /* 0x000162000c1e1900 */
[----:B--2---:R-:W-:Y:S01]  /*6a40*/  FFMA R11, R35, R33, R36 ;  /* 0x00000021230b7223 */ /* 0x004fe20000000024 */
[----:B------:R-:W-:Y:S01]  /*6a50*/  IMAD.IADD R35, R4, 0x1, R37 ;  /* 0x0000000104237824 */ /* 0x000fe200078e0225 */
[----:B0-----:R-:W-:-:S03]  /*6a60*/  IADD3 R27, PT, PT, R37, -R8, RZ ;  /* 0x80000008251b7210 */ /* 0x001fc60007ffe0ff */
[----:B------:R-:W-:Y:S01]  /*6a70*/  IMAD.WIDE R6, R35, 0x4, R22 ;  /* 0x0000000423067825 */ /* 0x000fe200078e0216 */
[----:B------:R-:W-:-:S04]  /*6a80*/  IADD3 R35, PT, PT, R4, R27, RZ ;  /* 0x0000001b04237210 */ /* 0x000fc80007ffe0ff */
[----:B------:R0:W2:Y:S02]  /*6a90*/  LDG.E R33, desc[UR12][R6.64] ;  /* 0x0000000c06217981 */ /* 0x0000a4000c1e1900 */
[----:B0-----:R-:W-:-:S05]  /*6aa0*/  IMAD.WIDE R6, R35, 0x4, R22 ;  /* 0x0000000423067825 */ /* 0x001fca00078e0216 */
[----:B------:R4:W2:Y:S01]  /*6ab0*/  LDG.E R34, desc[UR12][R6.64] ;  /* 0x0000000c06227981 */ /* 0x0008a2000c1e1900 */
[----:B------:R-:W-:Y:S01]  /*6ac0*/  IADD3 R35, PT, PT, R27, -R8, RZ ;  /* 0x800000081b237210 */ /* 0x000fe20007ffe0ff */
[----:B----4-:R-:W-:-:S05]  /*6ad0*/  IMAD.WIDE R6, R32, 0x4, R14 ;  /* 0x0000000420067825 */ /* 0x010fca00078e020e */
[----:B------:R3:W2:Y:S01]  /*6ae0*/  LDG.E R32, desc[UR12][R6.64] ;  /* 0x0000000c06207981 */ /* 0x0006a2000c1e1900 */
[C---:B------:R-:W-:Y:S02]  /*6af0*/  IADD3 R27, PT, PT, R4.reuse, -R8, R35 ;  /* 0x80000008041b7210 */ /* 0x040fe40007ffe023 */
[----:B------:R-:W-:Y:S01]  /*6b00*/  IADD3 R35, PT, PT, R4, R35, RZ ;  /* 0x0000002304237210 */ /* 0x000fe20007ffe0ff */
[----:B---3--:R-:W-:-:S05]  /*6b10*/  IMAD.WIDE R6, R31, 0x4, R14 ;  /* 0x000000041f067825 */ /* 0x008fca00078e020e */
[----:B------:R5:W3:Y:S02]  /*6b20*/  LDG.E R31, desc[UR12][R6.64] ;  /* 0x0000000c061f7981 */ /* 0x000ae4000c1e1900 */
[----:B-----5:R-:W-:-:S05]  /*6b30*/  IMAD.WIDE R6, R2, 0x4, R14 ;  /* 0x0000000402067825 */ /* 0x020fca00078e020e */
[----:B------:R0:W4:Y:S02]  /*6b40*/  LDG.E R2, desc[UR12][R6.64] ;  /* 0x0000000c06027981 */ /* 0x000124000c1e1900 */
[----:B0-----:R-:W-:-:S05]  /*6b50*/  IMAD.WIDE R6, R35, 0x4, R22 ;  /* 0x0000000423067825 */ /* 0x001fca00078e0216 */
[----:B------:R0:W4:Y:S02]  /*6b60*/  LDG.E R35, desc[UR12][R6.64] ;  /* 0x0000000c06237981 */ /* 0x000124000c1e1900 */
[----:B0-----:R-:W-:-:S04]  /*6b70*/  IMAD.WIDE R6, R27, 0x4, R22 ;  /* 0x000000041b067825 */ /* 0x001fc800078e0216 */
[----:B------:R-:W-:Y:S01]  /*6b80*/  IMAD.WIDE R26, R26, 0x4, R14 ;  /* 0x000000041a1a7825 */ /* 0x000fe200078e020e */
[----:B------:R-:W5:Y:S05]  /*6b90*/  LDG.E R37, desc[UR12][R6.64] ;  /* 0x0000000c06257981 */ /* 0x000f6a000c1e1900 */
[----:B------:R-:W5:Y:S01]  /*6ba0*/  LDG.E R26, desc[UR12][R26.64] ;  /* 0x0000000c1a1a7981 */ /* 0x000f62000c1e1900 */
[----:B------:R-:W-:-:S04]  /*6bb0*/  UIADD3 UR6, UPT, UPT, UR6, 0x8, URZ ;  /* 0x0000000806067890 */ /* 0x000fc8000fffe0ff */
[----:B------:R-:W-:Y:S01]  /*6bc0*/  UISETP.NE.AND UP0, UPT, UR6, UR10, UPT ;  /* 0x0000000a0600728c */ /* 0x000fe2000bf05270 */
[----:B--2---:R-:W-:Y:S01]  /*6bd0*/  FFMA R11, R33, R32, R11 ;  /* 0x00000020210b7223 */ /* 0x004fe2000000000b */
[----:B------:R-:W-:-:S03]  /*6be0*/  VIADD R0, R0, 0xfffffff8 ;  /* 0xfffffff800007836 */ /* 0x000fc60000000000 */
[----:B---3--:R-:W-:-:S04]  /*6bf0*/  FFMA R34, R34, R31, R11 ;  /* 0x0000001f22227223 */ /* 0x008fc8000000000b */
[----:B----4-:R-:W-:-:S04]  /*6c00*/  FFMA R2, R35, R2, R34 ;  /* 0x0000000223027223 */ /* 0x010fc80000000022 */
[----:B-----5:R-:W-:Y:S01]  /*6c10*/  FFMA R2, R37, R26, R2 ;  /* 0x0000001a25027223 */ /* 0x020fe20000000002 */
[----:B------:R-:W-:Y:S06]  /*6c20*/  BRA.U UP0, `(.L_x_67) ;  /* 0xfffffff900e87547 */ /* 0x000fec000b83ffff */
.L_x_66:
[----:B------:R-:W-:-:S09]  /*6c30*/  ULOP3.LUT UP0, URZ, UR5, 0x7, URZ, 0xc0, !UPT ;  /* 0x0000000705ff7892 */ /* 0x000fd2000f80c0ff */
[----:B------:R-:W-:Y:S05]  /*6c40*/  BRA.U !UP0, `(.L_x_65) ;  /* 0x0000000508307547 */ /* 0x000fea000b800000 */
[----:B------:R-:W-:-:S04]  /*6c50*/  LOP3.LUT R7, R3, 0x7, RZ, 0xc0, !PT ;  /* 0x0000000703077812 */ /* 0x000fc800078ec0ff */
[C---:B------:R-:W-:Y:S02]  /*6c60*/  IADD3 R6, PT, PT, R7.reuse, -0x1, RZ ;  /* 0xffffffff07067810 */ /* 0x040fe40007ffe0ff */
[----:B------:R-:W-:Y:S02]  /*6c70*/  LOP3.LUT P1, RZ, R7, 0x3, RZ, 0xc0, !PT ;  /* 0x0000000307ff7812 */ /* 0x000fe4000782c0ff */
[----:B------:R-:W-:-:S13]  /*6c80*/  ISETP.GE.U32.AND P0, PT, R6, 0x3, PT ;  /* 0x000000030600780c */ /* 0x000fda0003f06070 */
[----:B------:R-:W-:Y:S05]  /*6c90*/  @!P0 BRA `(.L_x_68) ;  /* 0x00000000008c8947 */ /* 0x000fea0003800000 */
[----:B------:R-:W-:Y:S01]  /*6ca0*/  MOV R33, 0x4 ;  /* 0x0000000400217802 */ /* 0x000fe20000000f00 */
[----:B------:R-:W0:Y:S04]  /*6cb0*/  LDC R27, c[0x0][0x390] ;  /* 0x0000e400ff1b7b82 */ /* 0x000e280000000800 */
[----:B------:R-:W-:-:S05]  /*6cc0*/  IMAD.WIDE R32, R0, R33, UR8 ;  /* 0x0000000800207e25 */ /* 0x000fca000f8e0221 */
[----:B------:R-:W2:Y:S04]  /*6cd0*/  LDG.E R31, desc[UR12][R32.64+-0x4] ;  /* 0xfffffc0c201f7981 */ /* 0x000ea8000c1e1900 */
[----:B------:R-:W3:Y:S04]  /*6ce0*/  LDG.E R34, desc[UR12][R32.64+-0x8] ;  /* 0xfffff80c20227981 */ /* 0x000ee8000c1e1900 */
[----:B------:R-:W4:Y:S04]  /*6cf0*/  LDG.E R26, desc[UR12][R32.64+-0xc] ;  /* 0xfffff40c201a7981 */ /* 0x000f28000c1e1900 */
[----:B------:R1:W5:Y:S01]  /*6d00*/  LDG.E R32, desc[UR12][R32.64+-0x10] ;  /* 0xfffff00c20207981 */ /* 0x000362000c1e1900 */
[----:B------:R-:W-:-:S05]  /*6d10*/  IADD3 R6, PT, PT, R0, -0x1, RZ ;  /* 0xffffffff00067810 */ /* 0x000fca0007ffe0ff */
[CC--:B0-----:R-:W-:Y:S02]  /*6d20*/  IMAD R7, R6.reuse, R27.reuse, R4 ;  /* 0x0000001b06077224 */ /* 0x0c1fe400078e0204 */
[----:B-1----:R-:W-:Y:S02]  /*6d30*/  IMAD R33, R6, R27, -R27 ;  /* 0x0000001b06217224 */ /* 0x002fe400078e0a1b */
[----:B------:R-:W-:-:S03]  /*6d40*/  IMAD.WIDE R6, R7, 0x4, R22 ;  /* 0x0000000407067825 */ /* 0x000fc600078e0216 */
[----:B------:R-:W-:Y:S02]  /*6d50*/  IADD3 R11, PT, PT, R4, R33, RZ ;  /* 0x00000021040b7210 */ /* 0x000fe40007ffe0ff */
[----:B------:R0:W5:Y:S03]  /*6d60*/  LDG.E R8, desc[UR12][R6.64] ;  /* 0x0000000c06087981 */ /* 0x000166000c1e1900 */
[----:B0-----:R-:W-:-:S05]  /*6d70*/  IMAD.WIDE R6, R11, 0x4, R22 ;  /* 0x000000040b067825 */ /* 0x001fca00078e0216 */
[----:B------:R2:W5:Y:S01]  /*6d80*/  LDG.E R11, desc[UR12][R6.64] ;  /* 0x0000000c060b7981 */ /* 0x000562000c1e1900 */
[----:B------:R-:W-:-:S05]  /*6d90*/  IMAD.IADD R35, R33, 0x1, -R27 ;  /* 0x0000000121237824 */ /* 0x000fca00078e0a1b */
[C---:B------:R-:W-:Y:S02]  /*6da0*/  IADD3 R27, PT, PT, R4.reuse, -R27, R35 ;  /* 0x8000001b041b7210 */ /* 0x040fe40007ffe023 */
[----:B------:R-:W-:Y:S01]  /*6db0*/  IADD3 R35, PT, PT, R4, R35, RZ ;  /* 0x0000002304237210 */ /* 0x000fe20007ffe0ff */
[----:B--2---:R-:W-:-:S05]  /*6dc0*/  IMAD.WIDE R6, R31, 0x4, R14 ;  /* 0x000000041f067825 */ /* 0x004fca00078e020e */
[----:B------:R3:W2:Y:S02]  /*6dd0*/  LDG.E R31, desc[UR12][R6.64] ;  /* 0x0000000c061f7981 */ /* 0x0006a4000c1e1900 */
[----:B---3--:R-:W-:-:S05]  /*6de0*/  IMAD.WIDE R6, R34, 0x4, R14 ;  /* 0x0000000422067825 */ /* 0x008fca00078e020e */
[----:B------:R4:W3:Y:S02]  /*6df0*/  LDG.E R33, desc[UR12][R6.64] ;  /* 0x0000000c06217981 */ /* 0x0008e4000c1e1900 */
[----:B----4-:R-:W-:-:S05]  /*6e00*/  IMAD.WIDE R6, R26, 0x4, R14 ;  /* 0x000000041a067825 */ /* 0x010fca00078e020e */
[----:B------:R0:W4:Y:S01]  /*6e10*/  LDG.E R34, desc[UR12][R6.64] ;  /* 0x0000000c06227981 */ /* 0x000122000c1e1900 */
[----:B------:R-:W-:-:S06]  /*6e20*/  IMAD.WIDE R26, R27, 0x4, R22 ;  /* 0x000000041b1a7825 */ /* 0x000fcc00078e0216 */
[----:B------:R-:W4:Y:S01]  /*6e30*/  LDG.E R27, desc[UR12][R26.64] ;  /* 0x0000000c1a1b7981 */ /* 0x000f22000c1e1900 */
[----:B0-----:R-:W-:-:S05]  /*6e40*/  IMAD.WIDE R6, R35, 0x4, R22 ;  /* 0x0000000423067825 */ /* 0x001fca00078e0216 */
[----:B------:R5:W4:Y:S02]  /*6e50*/  LDG.E R35, desc[UR12][R6.64] ;  /* 0x0000000c06237981 */ /* 0x000b24000c1e1900 */
[----:B-----5:R-:W-:-:S05]  /*6e60*/  IMAD.WIDE R6, R32, 0x4, R14 ;  /* 0x0000000420067825 */ /* 0x020fca00078e020e */
[----:B------:R-:W5:Y:S01]  /*6e70*/  LDG.E R32, desc[UR12][R6.64] ;  /* 0x0000000c06207981 */ /* 0x000f62000c1e1900 */
[----:B------:R-:W-:Y:S01]  /*6e80*/  IADD3 R0, PT, PT, R0, -0x4, RZ ;  /* 0xfffffffc00007810 */ /* 0x000fe20007ffe0ff */
[----:B--2---:R-:W-:-:S04]  /*6e90*/  FFMA R8, R8, R31, R2 ;  /* 0x0000001f08087223 */ /* 0x004fc80000000002 */
[----:B---3--:R-:W-:-:S04]  /*6ea0*/  FFMA R8, R11, R33, R8 ;  /* 0x000000210b087223 */ /* 0x008fc80000000008 */
[----:B----4-:R-:W-:-:S04]  /*6eb0*/  FFMA R8, R35, R34, R8 ;  /* 0x0000002223087223 */ /* 0x010fc80000000008 */
[----:B-----5:R-:W-:-:S07]  /*6ec0*/  FFMA R2, R27, R32, R8 ;  /* 0x000000201b027223 */ /* 0x020fce0000000008 */
.L_x_68:
[----:B------:R-:W-:Y:S05]  /*6ed0*/  @!P1 BRA `(.L_x_65) ;  /* 0x00000000008c9947 */ /* 0x000fea0003800000 */
[C---:B------:R-:W-:Y:S01]  /*6ee0*/  LOP3.LUT R6, R5.reuse, 0x3, RZ, 0xc0, !PT ;  /* 0x0000000305067812 */ /* 0x040fe200078ec0ff */
[----:B------:R-:W-:Y:S01]  /*6ef0*/  HFMA2 R7, -RZ, RZ, 0, 2.384185791015625e-07 ;  /* 0x00000004ff077431 */ /* 0x000fe200000001ff */
[----:B------:R-:W-:Y:S02]  /*6f00*/  MOV R27, 0x4 ;  /* 0x00000004001b7802 */ /* 0x000fe40000000f00 */
[----:B------:R-:W-:Y:S02]  /*6f10*/  ISETP.NE.AND P0, PT, R6, 0x1, PT ;  /* 0x000000010600780c */ /* 0x000fe40003f05270 */
[----:B------:R-:W-:-:S04]  /*6f20*/  LOP3.LUT R6, R5, 0x1, RZ, 0xc0, !PT ;  /* 0x0000000105067812 */ /* 0x000fc800078ec0ff */
[----:B------:R-:W-:-:S07]  /*6f30*/  ISETP.NE.U32.AND P1, PT, R6, 0x1, PT ;  /* 0x000000010600780c */ /* 0x000fce0003f25070 */
[C---:B------:R-:W-:Y:S01]  /*6f40*/  @P0 IMAD.WIDE R6, R0.reuse, R7, UR8 ;  /* 0x0000000800060e25 */ /* 0x040fe2000f8e0207 */
[----:B------:R-:W0:Y:S03]  /*6f50*/  @P0 LDC R8, c[0x0][0x390] ;  /* 0x0000e400ff080b82 */ /* 0x000e260000000800 */
[C---:B------:R-:W-:Y:S01]  /*6f60*/  @P0 VIADD R31, R0.reuse, 0xffffffff ;  /* 0xffffffff001f0836 */ /* 0x040fe20000000000 */
[----:B------:R-:W-:Y:S01]  /*6f70*/  @P0 IADD3 R0, PT, PT, R0, -0x2, RZ ;  /* 0xfffffffe00000810 */ /* 0x000fe20007ffe0ff */
[----:B------:R-:W2:Y:S03]  /*6f80*/  @P0 LDG.E R33, desc[UR12][R6.64+-0x4] ;  /* 0xfffffc0c06210981 */ /* 0x000ea6000c1e1900 */
[----:B------:R-:W1:Y:S01]  /*6f90*/  @!P1 LDC R37, c[0x0][0x390] ;  /* 0x0000e400ff259b82 */ /* 0x000e620000000800 */
[C---:B------:R-:W-:Y:S01]  /*6fa0*/  @!P1 IMAD.WIDE R26, R0.reuse, R27, UR8 ;  /* 0x00000008001a9e25 */ /* 0x040fe2000f8e021b */
[----:B------:R3:W4:Y:S04]  /*6fb0*/  @P0 LDG.E R35, desc[UR12][R6.64+-0x8] ;  /* 0xfffff80c06230981 */ /* 0x000728000c1e1900 */
[----:B------:R5:W4:Y:S01]  /*6fc0*/  @!P1 LDG.E R11, desc[UR12][R26.64+-0x4] ;  /* 0xfffffc0c1a0b9981 */ /* 0x000b22000c1e1900 */
[----:B------:R-:W-:Y:S01]  /*6fd0*/  @!P1 IADD3 R0, PT, PT, R0, -0x1, RZ ;  /* 0xffffffff00009810 */ /* 0x000fe20007ffe0ff */
[----:B0-----:R-:W-:-:S02]  /*6fe0*/  @P0 IMAD R32, R31, R8, R4 ;  /* 0x000000081f200224 */ /* 0x001fc400078e0204 */
[----:B------:R-:W-:Y:S02]  /*6ff0*/  @P0 IMAD R31, R31, R8, -R8 ;  /* 0x000000081f1f0224 */ /* 0x000fe400078e0a08 */
[----:B---3--:R-:W-:-:S03]  /*7000*/  @P0 IMAD.WIDE R6, R32, 0x4, R22 ;  /* 0x0000000420060825 */ /* 0x008fc600078e0216 */
[----:B------:R-:W-:Y:S01]  /*7010*/  @P0 IADD3 R8, PT, PT, R4, R31, RZ ;  /* 0x0000001f04080210 */ /* 0x000fe20007ffe0ff */
[----:B-1----:R-:W-:Y:S01]  /*7020*/  @!P1 IMAD R37, R0, R37, R4 ;  /* 0x0000002500259224 */ /* 0x002fe200078e0204 */
[----:B------:R4:W3:Y:S03]  /*7030*/  @P0 LDG.E R31, desc[UR12][R6.64] ;  /* 0x0000000c061f0981 */ /* 0x0008e6000c1e1900 */
[----:B-----5:R-:W-:-:S05]  /*7040*/  @P0 IMAD.WIDE R26, R8, 0x4, R22 ;  /* 0x00000004081a0825 */ /* 0x020fca00078e0216 */
[----:B------:R0:W5:Y:S01]  /*7050*/  @P0 LDG.E R8, desc[UR12][R26.64] ;  /* 0x0000000c1a080981 */ /* 0x000162000c1e1900 */
[----:B--2---:R-:W-:-:S04]  /*7060*/  @P0 IMAD.WIDE R32, R33, 0x4, R14 ;  /* 0x0000000421200825 */ /* 0x004fc800078e020e */
[--C-:B----4-:R-:W-:Y:S01]  /*7070*/  @P0 IMAD.WIDE R6, R35, 0x4, R14.reuse ;  /* 0x0000000423060825 */ /* 0x110fe200078e020e */
[----:B------:R1:W3:Y:S03]  /*7080*/  @P0 LDG.E R0, desc[UR12][R32.64] ;  /* 0x0000000c20000981 */ /* 0x0002e6000c1e1900 */
[----:B0-----:R-:W-:Y:S01]  /*7090*/  @!P1 IMAD.WIDE R26, R11, 0x4, R14 ;  /* 0x000000040b1a9825 */ /* 0x001fe200078e020e */
[----:B------:R-:W5:Y:S04]  /*70a0*/  @P0 LDG.E R35, desc[UR12][R6.64] ;  /* 0x0000000c06230981 */ /* 0x000f68000c1e1900 */
[----:B------:R-:W2:Y:S01]  /*70b0*/  @!P1 LDG.E R34, desc[UR12][R26.64] ;  /* 0x0000000c1a229981 */ /* 0x000ea2000c1e1900 */
[----:B-1----:R-:W-:-:S05]  /*70c0*/  @!P1 IMAD.WIDE R32, R37, 0x4, R22 ;  /* 0x0000000425209825 */ /* 0x002fca00078e0216 */
[----:B------:R-:W2:Y:S01]  /*70d0*/  @!P1 LDG.E R11, desc[UR12][R32.64] ;  /* 0x0000000c200b9981 */ /* 0x000ea2000c1e1900 */
[----:B---3--:R-:W-:-:S04]  /*70e0*/  @P0 FFMA R31, R31, R0, R2 ;  /* 0x000000001f1f0223 */ /* 0x008fc80000000002 */
[----:B-----5:R-:W-:-:S04]  /*70f0*/  @P0 FFMA R2, R8, R35, R31 ;  /* 0x0000002308020223 */ /* 0x020fc8000000001f */
[----:B--2---:R-:W-:-:S07]  /*7100*/  @!P1 FFMA R2, R11, R34, R2 ;  /* 0x000000220b029223 */ /* 0x004fce0000000002 */
.L_x_65:
[----:B------:R-:W-:-:S04]  /*7110*/  IMAD R7, R30, R4, RZ ;  /* 0x000000041e077224 */ /* 0x000fc800078e02ff */
[----:B------:R-:W-:-:S05]  /*7120*/  IMAD.WIDE R6, R7, 0x4, R22 ;  /* 0x0000000407067825 */ /* 0x000fca00078e0216 */
[----:B------:R0:W2:Y:S02]  /*7130*/  LDG.E R31, desc[UR12][R6.64] ;  /* 0x0000000c061f7981 */ /* 0x0000a4000c1e1900 */
[----:B0-----:R-:W-:-:S05]  /*7140*/  IMAD.WIDE R6, R4, 0x4, R20 ;  /* 0x0000000404067825 */ /* 0x001fca00078e0214 */
[----:B------:R-:W3:Y:S01]  /*7150*/  LDG.E R11, desc[UR12][R6.64] ;  /* 0x0000000c060b7981 */ /* 0x000ee2000c1e1900 */
[----:B--2---:R-:W0:Y:S01]  /*7160*/  MUFU.RCP R0, R31 ;  /* 0x0000001f00007308 */ /* 0x004e220000001000 */
[----:B---3--:R-:W-:Y:S01]  /*7170*/  FADD R2, R11, -R2 ;  /* 0x800000020b027221 */ /* 0x008fe20000000000 */
[----:B0-----:R-:W-:-:S06]  /*7180*/  FFMA R27, -R31, R0, 1 ;  /* 0x3f8000001f1b7423 */ /* 0x001fcc0000000100 */
[----:B------:R-:W0:Y:S01]  /*7190*/  FCHK P0, R2, R31 ;  /* 0x0000001f02007302 */ /* 0x000e220000000000 */
[----:B------:R-:W-:-:S04]  /*71a0*/  FFMA R27, R0, R27, R0 ;  /* 0x0000001b001b7223 */ /* 0x000fc80000000000 */
[----:B------:R-:W-:-:S04]  /*71b0*/  FFMA R0, R2, R27, RZ ;  /* 0x0000001b02007223 */ /* 0x000fc800000000ff */
[----:B------:R-:W-:-:S04]  /*71c0*/  FFMA R8, -R31, R0, R2 ;  /* 0x000000001f087223 */ /* 0x000fc80000000102 */
[----:B------:R-:W-:Y:S01]  /*71d0*/  FFMA R11, R27, R8, R0 ;  /* 0x000000081b0b7223 */ /* 0x000fe20000000000 */
[----:B0-----:R-:W-:Y:S06]  /*71e0*/  @!P0 BRA `(.L_x_69) ;  /* 0x0000000000108947 */ /* 0x001fec0003800000 */
[----:B------:R-:W-:Y:S02]  /*71f0*/  MOV R0, R31 ;  /* 0x0000001f00007202 */ /* 0x000fe40000000f00 */
[----:B------:R-:W-:-:S07]  /*7200*/  MOV R26, 0x7220 ;  /* 0x00007220001a7802 */ /* 0x000fce0000000f00 */
[----:B------:R-:W-:Y:S05]  /*7210*/  CALL.REL.NOINC `($__internal_1_$__cuda_sm3x_div_rn_noftz_f32_slowpath) ;  /* 0x0000000c00207944 */ /* 0x000fea0003c00000 */
[----:B------:R-:W-:-:S07]  /*7220*/  IMAD.MOV.U32 R11, RZ, RZ, R0 ;  /* 0x000000ffff0b7224 */ /* 0x000fce00078e0000 */
.L_x_69:
[----:B------:R-:W-:-:S05]  /*7230*/  HFMA2 R7, -RZ, RZ, 0, 2.384185791015625e-07 ;  /* 0x00000004ff077431 */ /* 0x000fca00000001ff */
[----:B------:R-:W-:-:S06]  /*7240*/  IMAD.WIDE R6, R4, R7, UR8 ;  /* 0x0000000804067e25 */ /* 0x000fcc000f8e0207 */
[----:B------:R-:W2:Y:S01]  /*7250*/  LDG.E R7, desc[UR12][R6.64] ;  /* 0x0000000c06077981 */ /* 0x000ea2000c1e1900 */
[C---:B------:R-:W-:Y:S01]  /*7260*/  ISETP.GT.AND P0, PT, R4.reuse, RZ, PT ;  /* 0x000000ff0400720c */ /* 0x040fe20003f04270 */
[----:B------:R-:W-:Y:S01]  /*7270*/  UIADD3 UR5, UPT, UPT, UR5, 0x1, URZ ;  /* 0x0000000105057890 */ /* 0x000fe2000fffe0ff */
[----:B------:R-:W-:Y:S02]  /*7280*/  IADD3 R3, PT, PT, R3, 0x1, RZ ;  /* 0x0000000103037810 */ /* 0x000fe40007ffe0ff */
[----:B------:R-:W-:Y:S02]  /*7290*/  IADD3 R5, PT, PT, R5, 0x1, RZ ;  /* 0x0000000105057810 */ /* 0x000fe40007ffe0ff */
[----:B------:R-:W-:Y:S01]  /*72a0*/  IADD3 R0, PT, PT, R4, -0x1, RZ ;  /* 0xffffffff04007810 */ /* 0x000fe20007ffe0ff */
[----:B--2---:R-:W-:-:S05]  /*72b0*/  IMAD.WIDE R26, R7, 0x4, R14 ;  /* 0x00000004071a7825 */ /* 0x004fca00078e020e */
[----:B------:R0:W-:Y:S01]  /*72c0*/  STG.E desc[UR12][R26.64], R11 ;  /* 0x0000000b1a007986 */ /* 0x0001e2000c10190c */
[----:B------:R-:W-:Y:S05]  /*72d0*/  @P0 BRA `(.L_x_70) ;  /* 0xfffffff400080947 */ /* 0x000fea000383ffff */
[----:B------:R-:W-:Y:S01]  /*72e0*/  ULOP3.LUT UR6, UR14, 0xffff, URZ, 0xc0, !UPT ;  /* 0x0000ffff0e067892 */ /* 0x000fe2000f8ec0ff */
[----:B------:R-:W-:Y:S01]  /*72f0*/  IMAD.MOV.U32 R0, RZ, RZ, RZ ;  /* 0x000000ffff007224 */ /* 0x000fe200078e00ff */
[----:B------:R-:W-:Y:S02]  /*7300*/  ULOP3.LUT UR10, UR7, 0xfffffff8, URZ, 0xc0, !UPT ;  /* 0xfffffff8070a7892 */ /* 0x000fe4000f8ec0ff */
[----:B------:R-:W-:-:S04]  /*7310*/  ULOP3.LUT UR5, UR6, 0x7, URZ, 0xc0, !UPT ;  /* 0x0000000706057892 */ /* 0x000fc8000f8ec0ff */
[----:B------:R-:W-:-:S04]  /*7320*/  UIADD3 UR5, UPT, UPT, UR5, -0x1, URZ ;  /* 0xffffffff05057890 */ /* 0x000fc8000fffe0ff */
[----:B------:R-:W-:-:S11]  /*7330*/  UISETP.GE.U32.AND UP0, UPT, UR5, 0x3, UPT ;  /* 0x000000030500788c */ /* 0x000fd6000bf06070 */
.L_x_75:
[----:B------:R-:W-:Y:S01]  /*7340*/  UISETP.GE.U32.AND UP1, UPT, UR4, 0x7, UPT ;  /* 0x000000070400788c */ /* 0x000fe2000bf26070 */
[----:B------:R-:W-:Y:S01]  /*7350*/  HFMA2 R8, -RZ, RZ, 0, 0 ;  /* 0x00000000ff087431 */ /* 0x000fe200000001ff */
[----:B01----:R-:W-:-:S07]  /*7360*/  MOV R11, RZ ;  /* 0x000000ff000b7202 */ /* 0x003fce0000000f00 */
[----:B------:R-:W-:Y:S05]  /*7370*/  BRA.U !UP1, `(.L_x_71) ;  /* 0x0000000509087547 */ /* 0x000fea000b800000 */
[----:B------:R-:W-:Y:S02]  /*7380*/  MOV R11, RZ ;  /* 0x000000ff000b7202 */ /* 0x000fe40000000f00 */
[----:B------:R-:W-:-:S07]  /*7390*/  MOV R8, RZ ;  /* 0x000000ff00087202 */ /* 0x000fce0000000f00 */
.L_x_72:
[----:B------:R-:W-:Y:S01]  /*73a0*/  IMAD.MOV.U32 R5, RZ, RZ, 0x4 ;  /* 0x00000004ff057424 */ /* 0x000fe200078e00ff */
[----:B------:R-:W0:Y:S03]  /*73b0*/  LDC R31, c[0x0][0x394] ;  /* 0x0000e500ff1f7b82 */ /* 0x000e260000000800 */
[----:B------:R-:W-:-:S05]  /*73c0*/  IMAD.WIDE.U32 R4, R8, R5, UR8 ;  /* 0x0000000808047e25 */ /* 0x000fca000f8e0005 */
[----:B------:R-:W0:Y:S01]  /*73d0*/  LDG.E R7, desc[UR12][R4.64] ;  /* 0x0000000c04077981 */ /* 0x000e22000c1e1900 */
[----:B------:R-:W1:Y:S03]  /*73e0*/  LDC.64 R2, c[0x0][0x388] ;  /* 0x0000e200ff027b82 */ /* 0x000e660000000a00 */
[----:B------:R-:W2:Y:S04]  /*73f0*/  LDG.E R33, desc[UR12][R4.64+0x4] ;  /* 0x0000040c04217981 */ /* 0x000ea8000c1e1900 */
[----:B------:R-:W3:Y:S04]  /*7400*/  LDG.E R36, desc[UR12][R4.64+0x8] ;  /* 0x0000080c04247981 */ /* 0x000ee8000c1e1900 */
[----:B------:R-:W4:Y:S01]  /*7410*/  LDG.E R37, desc[UR12][R4.64+0xc] ;  /* 0x00000c0c04257981 */ /* 0x000f22000c1e1900 */
[----:B0-----:R-:W-:-:S02]  /*7420*/  IMAD R27, R0, R31, R7 ;  /* 0x0000001f001b7224 */ /* 0x001fc400078e0207 */
[----:B------:R-:W-:-:S04]  /*7430*/  IMAD.WIDE R6, R7, 0x4, R14 ;  /* 0x0000000407067825 */ /* 0x000fc800078e020e */
[----:B-1----:R-:W-:Y:S01]  /*7440*/  IMAD.WIDE R26, R27, 0x4, R2 ;  /* 0x000000041b1a7825 */ /* 0x002fe200078e0202 */
[----:B------:R0:W5:Y:S03]  /*7450*/  LDG.E R32, desc[UR12][R6.64] ;  /* 0x0000000c06207981 */ /* 0x000166000c1e1900 */
[----:B--2---:R-:W-:Y:S01]  /*7460*/  IMAD R35, R0, R31, R33 ;  /* 0x0000001f00237224 */ /* 0x004fe200078e0221 */
[----:B------:R1:W5:Y:S01]  /*7470*/  LDG.E R34, desc[UR12][R26.64] ;  /* 0x0000000c1a227981 */ /* 0x000362000c1e1900 */
[----:B0-----:R-:W-:-:S04]  /*7480*/  IMAD.WIDE R6, R33, 0x4, R14 ;  /* 0x0000000421067825 */ /* 0x001fc800078e020e */
[----:B-1----:R-:W-:Y:S02]  /*7490*/  IMAD.WIDE R26, R35, 0x4, R2 ;  /* 0x00000004231a7825 */ /* 0x002fe400078e0202 */
[----:B------:R3:W2:Y:S04]  /*74a0*/  LDG.E R35, desc[UR12][R6.64] ;  /* 0x0000000c06237981 */ /* 0x0006a8000c1e1900 */
[----:B------:R0:W2:Y:S01]  /*74b0*/  LDG.E R33, desc[UR12][R26.64] ;  /* 0x0000000c1a217981 */ /* 0x0000a2000c1e1900 */
[----:B---3--:R-:W-:-:S04]  /*74c0*/  IMAD.WIDE R6, R36, 0x4, R14 ;  /* 0x0000000424067825 */ /* 0x008fc800078e020e */
[----:B-----5:R-:W-:Y:S01]  /*74d0*/  FFMA R32, R34, R32, R11 ;  /* 0x0000002022207223 */ /* 0x020fe2000000000b */
[CC--:B------:R-:W-:Y:S02]  /*74e0*/  IMAD R11, R0.reuse, R31.reuse, R36 ;  /* 0x0000001f000b7224 */ /* 0x0c0fe400078e0224 */
[----:B----4-:R-:W-:-:S04]  /*74f0*/  IMAD R36, R0, R31, R37 ;  /* 0x0000001f00247224 */ /* 0x010fc800078e0225 */
[----:B0-----:R-:W-:-:S04]  /*7500*/  IMAD.WIDE R26, R36, 0x4, R2 ;  /* 0x00000004241a7825 */ /* 0x001fc800078e0202 */
[----:B--2---:R-:W-:Y:S01]  /*7510*/  FFMA R32, R33, R35, R32 ;  /* 0x0000002321207223 */ /* 0x004fe20000000020 */
[----:B------:R-:W-:Y:S01]  /*7520*/  IMAD.WIDE R34, R11, 0x4, R2 ;  /* 0x000000040b227825 */ /* 0x000fe200078e0202 */
[----:B------:R0:W2:Y:S04]  /*7530*/  LDG.E R33, desc[UR12][R6.64] ;  /* 0x0000000c06217981 */ /* 0x0000a8000c1e1900 */
[----:B------:R-:W3:Y:S04]  /*7540*/  LDG.E R11, desc[UR12][R4.64+0x10] ;  /* 0x0000100c040b7981 */ /* 0x000ee8000c1e1900 */
[----:B------:R-:W2:Y:S01]  /*7550*/  LDG.E R34, desc[UR12][R34.64] ;  /* 0x0000000c22227981 */ /* 0x000ea2000c1e1900 */
[----:B0-----:R-:W-:-:S03]  /*7560*/  IMAD.WIDE R6, R37, 0x4, R14 ;  /* 0x0000000425067825 */ /* 0x001fc600078e020e */
[----:B------:R-:W4:Y:S04]  /*7570*/  LDG.E R37, desc[UR12][R26.64] ;  /* 0x0000000c1a257981 */ /* 0x000f28000c1e1900 */
[----:B------:R-:W4:Y:S04]  /*7580*/  LDG.E R6, desc[UR12][R6.64] ;  /* 0x0000000c06067981 */ /* 0x000f28000c1e1900 */
[----:B------:R-:W5:Y:S04]  /*7590*/  LDG.E R35, desc[UR12][R4.64+0x1c] ;  /* 0x00001c0c04237981 */ /* 0x000f68000c1e1900 */
[----:B------:R-:W5:Y:S04]  /*75a0*/  LDG.E R26, desc[UR12][R4.64+0x14] ;  /* 0x0000140c041a7981 */ /* 0x000f68000c1e1900 */
[----:B------:R0:W5:Y:S01]  /*75b0*/  LDG.E R27, desc[UR12][R4.64+0x18] ;  /* 0x0000180c041b7981 */ /* 0x000162000c1e1900 */
[----:B--2---:R-:W-:Y:S01]  /*75c0*/  FFMA R32, R34, R33, R32 ;  /* 0x0000002122207223 */ /* 0x004fe20000000020 */
[----:B---3--:R-:W-:-:S04]  /*75d0*/  IMAD R33, R0, R31, R11 ;  /* 0x0000001f00217224 */ /* 0x008fc800078e020b */
[----:B0-----:R-:W-:-:S04]  /*75e0*/  IMAD.WIDE R4, R33, 0x4, R2 ;  /* 0x0000000421047825 */ /* 0x001fc800078e0202 */
[----:B----4-:R-:W-:Y:S01]  /*75f0*/  FFMA R32, R37, R6, R32 ;  /* 0x0000000625207223 */ /* 0x010fe20000000020 */
[----:B------:R0:W2:Y:S01]  /*7600*/  LDG.E R33, desc[UR12][R4.64] ;  /* 0x0000000c04217981 */ /* 0x0000a2000c1e1900 */
[----:B-----5:R-:W-:-:S04]  /*7610*/  IMAD R37, R0, R31, R26 ;  /* 0x0000001f00257224 */ /* 0x020fc800078e021a */
[----:B0-----:R-:W-:-:S05]  /*7620*/  IMAD.WIDE R4, R37, 0x4, R2 ;  /* 0x0000000425047825 */ /* 0x001fca00078e0202 */
[----:B------:R0:W3:Y:S01]  /*7630*/  LDG.E R34, desc[UR12][R4.64] ;  /* 0x0000000c04227981 */ /* 0x0000e2000c1e1900 */
[CC--:B------:R-:W-:Y:S02]  /*7640*/  IMAD R7, R0.reuse, R31.reuse, R27 ;  /* 0x0000001f00077224 */ /* 0x0c0fe400078e021b */
[----:B------:R-:W-:Y:S02]  /*7650*/  IMAD R31, R0, R31, R35 ;  /* 0x0000001f001f7224 */ /* 0x000fe400078e0223 */
[----:B0-----:R-:W-:-:S05]  /*7660*/  IMAD.WIDE R4, R11, 0x4, R14 ;  /* 0x000000040b047825 */ /* 0x001fca00078e020e */
[----:B------:R0:W2:Y:S01]  /*7670*/  LDG.E R11, desc[UR12][R4.64] ;  /* 0x0000000c040b7981 */ /* 0x0000a2000c1e1900 */
[----:B------:R-:W-:-:S04]  /*7680*/  IMAD.WIDE R6, R7, 0x4, R2 ;  /* 0x0000000407067825 */ /* 0x000fc800078e0202 */
[----:B------:R-:W-:Y:S02]  /*7690*/  IMAD.WIDE R2, R31, 0x4, R2 ;  /* 0x000000041f027825 */ /* 0x000fe400078e0202 */
[----:B------:R-:W4:Y:S02]  /*76a0*/  LDG.E R6, desc[UR12][R6.64] ;  /* 0x0000000c06067981 */ /* 0x000f24000c1e1900 */
[--C-:B0-----:R-:W-:Y:S02]  /*76b0*/  IMAD.WIDE R4, R26, 0x4, R14.reuse ;  /* 0x000000041a047825 */ /* 0x101fe400078e020e */
[----:B------:R-:W5:Y:S02]  /*76c0*/  LDG.E R2, desc[UR12][R2.64] ;  /* 0x0000000c02027981 */ /* 0x000f64000c1e1900 */
[--C-:B------:R-:W-:Y:S02]  /*76d0*/  IMAD.WIDE R26, R27, 0x4, R14.reuse ;  /* 0x000000041b1a7825 */ /* 0x100fe400078e020e */
[----:B------:R0:W3:Y:S04]  /*76e0*/  LDG.E R31, desc[UR12][R4.64] ;  /* 0x0000000c041f7981 */ /* 0x0000e8000c1e1900 */
[----:B------:R-:W4:Y:S01]  /*76f0*/  LDG.E R26, desc[UR12][R26.64] ;  /* 0x0000000c1a1a7981 */ /* 0x000f22000c1e1900 */
[----:B0-----:R-:W-:-:S05]  /*7700*/  IMAD.WIDE R4, R35, 0x4, R14 ;  /* 0x0000000423047825 */ /* 0x001fca00078e020e */
[----:B------:R-:W5:Y:S01]  /*7710*/  LDG.E R35, desc[UR12][R4.64] ;  /* 0x0000000c04237981 */ /* 0x000f62000c1e1900 */
[----:B------:R-:W-:-:S04]  /*7720*/  IADD3 R8, PT, PT, R8, 0x8, RZ ;  /* 0x0000000808087810 */ /* 0x000fc80007ffe0ff */
[----:B------:R-:W-:Y:S01]  /*7730*/  ISETP.NE.AND P0, PT, R8, UR10, PT ;  /* 0x0000000a08007c0c */ /* 0x000fe2000bf05270 */
[----:B--2---:R-:W-:-:S04]  /*7740*/  FFMA R11, R33, R11, R32 ;  /* 0x0000000b210b7223 */ /* 0x004fc80000000020 */
[----:B---3--:R-:W-:-:S04]  /*7750*/  FFMA R11, R34, R31, R11 ;  /* 0x0000001f220b7223 */ /* 0x008fc8000000000b */
[----:B----4-:R-:W-:-:S04]  /*7760*/  FFMA R11, R6, R26, R11 ;  /* 0x0000001a060b7223 */ /* 0x010fc8000000000b */
[----:B-----5:R-:W-:Y:S01]  /*7770*/  FFMA R11, R2, R35, R11 ;  /* 0x00000023020b7223 */ /* 0x020fe2000000000b */
[----:B------:R-:W-:Y:S06]  /*7780*/  @P0 BRA `(.L_x_72) ;  /* 0xfffffffc00040947 */ /* 0x000fec000383ffff */
[----:B------:R-:W-:-:S07]  /*7790*/  MOV R8, UR10 ;  /* 0x0000000a00087c02 */ /* 0x000fce0008000f00 */
.L_x_71:
[----:B------:R-:W-:-:S09]  /*77a0*/  ULOP3.LUT UP1, URZ, UR7, 0x7, URZ, 0xc0, !UPT ;  /* 0x0000000707ff7892 */ /* 0x000fd2000f82c0ff */
[----:B------:R-:W-:Y:S05]  /*77b0*/  BRA.U !UP1, `(.L_x_73) ;  /* 0x0000000509107547 */ /* 0x000fea000b800000 */
[----:B------:R-:W-:Y:S01]  /*77c0*/  ULOP3.LUT UP1, URZ, UR6, 0x3, URZ, 0xc0, !UPT ;  /* 0x0000000306ff7892 */ /* 0x000fe2000f82c0ff */
[----:B------:R-:W-:Y:S10]  /*77d0*/  BRA.U !UP0, `(.L_x_74) ;  /* 0x0000000108847547 */ /* 0x000ff4000b800000 */
[----:B------:R-:W-:Y:S01]  /*77e0*/  MOV R27, 0x4 ;  /* 0x00000004001b7802 */ /* 0x000fe20000000f00 */
[----:B------:R-:W0:Y:S04]  /*77f0*/  LDC R34, c[0x0][0x394] ;  /* 0x0000e500ff227b82 */ /* 0x000e280000000800 */
[----:B------:R-:W-:-:S04]  /*7800*/  IMAD.WIDE.U32 R26, R8, R27, UR8 ;  /* 0x00000008081a7e25 */ /* 0x000fc8000f8e001b */
[----:B------:R-:W1:Y:S01]  /*7810*/  LDC.64 R2, c[0x0][0x388] ;  /* 0x0000e200ff027b82 */ /* 0x000e620000000a00 */
[----:B------:R-:W0:Y:S04]  /*7820*/  LDG.E R35, desc[UR12][R26.64] ;  /* 0x0000000c1a237981 */ /* 0x000e28000c1e1900 */
[----:B------:R-:W2:Y:S04]  /*7830*/  LDG.E R7, desc[UR12][R26.64+0x4] ;  /* 0x0000040c1a077981 */ /* 0x000ea8000c1e1900 */
[----:B------:R-:W3:Y:S04]  /*7840*/  LDG.E R6, desc[UR12][R26.64+0x8] ;  /* 0x0000080c1a067981 */ /* 0x000ee8000c1e1900 */
[----:B------:R-:W4:Y:S01]  /*7850*/  LDG.E R26, desc[UR12][R26.64+0xc] ;  /* 0x00000c0c1a1a7981 */ /* 0x000f22000c1e1900 */
[----:B0-----:R-:W-:-:S04]  /*7860*/  IMAD R5, R0, R34, R35 ;  /* 0x0000002200057224 */ /* 0x001fc800078e0223 */
[----:B-1----:R-:W-:-:S04]  /*7870*/  IMAD.WIDE R4, R5, 0x4, R2 ;  /* 0x0000000405047825 */ /* 0x002fc800078e0202 */
[CC--:B--2---:R-:W-:Y:S01]  /*7880*/  IMAD R33, R0.reuse, R34.reuse, R7 ;  /* 0x0000002200217224 */ /* 0x0c4fe200078e0207 */
[----:B------:R0:W2:Y:S01]  /*7890*/  LDG.E R27, desc[UR12][R4.64] ;  /* 0x0000000c041b7981 */ /* 0x0000a2000c1e1900 */
[----:B---3--:R-:W-:Y:S02]  /*78a0*/  IMAD R31, R0, R34, R6 ;  /* 0x00000022001f7224 */ /* 0x008fe400078e0206 */
[----:B------:R-:W-:-:S04]  /*78b0*/  IMAD.WIDE R32, R33, 0x4, R2 ;  /* 0x0000000421207825 */ /* 0x000fc800078e0202 */
[----:B0-----:R-:W-:Y:S02]  /*78c0*/  IMAD.WIDE R4, R31, 0x4, R2 ;  /* 0x000000041f047825 */ /* 0x001fe400078e0202 */
[----:B------:R-:W3:Y:S02]  /*78d0*/  LDG.E R31, desc[UR12][R32.64] ;  /* 0x0000000c201f7981 */ /* 0x000ee4000c1e1900 */
[----:B----4-:R-:W-:Y:S02]  /*78e0*/  IMAD R37, R0, R34, R26 ;  /* 0x0000002200257224 */ /* 0x010fe400078e021a */
[----:B------:R0:W4:Y:S02]  /*78f0*/  LDG.E R32, desc[UR12][R4.64] ;  /* 0x0000000c04207981 */ /* 0x000124000c1e1900 */
[----:B------:R-:W-:-:S06]  /*7900*/  IMAD.WIDE R2, R37, 0x4, R2 ;  /* 0x0000000425027825 */ /* 0x000fcc00078e0202 */
[----:B------:R-:W5:Y:S01]  /*7910*/  LDG.E R2, desc[UR12][R2.64] ;  /* 0x0000000c02027981 */ /* 0x000f62000c1e1900 */
[----:B0-----:R-:W-:-:S05]  /*7920*/  IMAD.WIDE R4, R35, 0x4, R14 ;  /* 0x0000000423047825 */ /* 0x001fca00078e020e */
[----:B------:R0:W2:Y:S02]  /*7930*/  LDG.E R34, desc[UR12][R4.64] ;  /* 0x0000000c04227981 */ /* 0x0000a4000c1e1900 */
[----:B0-----:R-:W-:-:S04]  /*7940*/  IMAD.WIDE R4, R7, 0x4, R14 ;  /* 0x0000000407047825 */ /* 0x001fc800078e020e */
[--C-:B------:R-:W-:Y:S01]  /*7950*/  IMAD.WIDE R6, R6, 0x4, R14.reuse ;  /* 0x0000000406067825 */ /* 0x100fe200078e020e */
[----:B------:R0:W3:Y:S05]  /*7960*/  LDG.E R36, desc[UR12][R4.64] ;  /* 0x0000000c04247981 */ /* 0x0000ea000c1e1900 */
[----:B------:R-:W4:Y:S01]  /*7970*/  LDG.E R6, desc[UR12][R6.64] ;  /* 0x0000000c06067981 */ /* 0x000f22000c1e1900 */
[----:B0-----:R-:W-:-:S05]  /*7980*/  IMAD.WIDE R4, R26, 0x4, R14 ;  /* 0x000000041a047825 */ /* 0x001fca00078e020e */
[----:B------:R-:W5:Y:S01]  /*7990*/  LDG.E R26, desc[UR12][R4.64] ;  /* 0x0000000c041a7981 */ /* 0x000f62000c1e1900 */
[----:B------:R-:W-:Y:S01]  /*79a0*/  IADD3 R8, PT, PT, R8, 0x4, RZ ;  /* 0x0000000408087810 */ /* 0x000fe20007ffe0ff */
[----:B--2---:R-:W-:-:S04]  /*79b0*/  FFMA R34, R27, R34, R11 ;  /* 0x000000221b227223 */ /* 0x004fc8000000000b */
[----:B---3--:R-:W-:-:S04]  /*79c0*/  FFMA R31, R31, R36, R34 ;  /* 0x000000241f1f7223 */ /* 0x008fc80000000022 */
[----:B----4-:R-:W-:-:S04]  /*79d0*/  FFMA R31, R32, R6, R31 ;  /* 0x00000006201f7223 */ /* 0x010fc8000000001f */
[----:B-----5:R-:W-:-:S07]  /*79e0*/  FFMA R11, R2, R26, R31 ;  /* 0x0000001a020b7223 */ /* 0x020fce000000001f */
.L_x_74:
[----:B------:R-:W-:Y:S05]  /*79f0*/  BRA.U !UP1, `(.L_x_73) ;  /* 0x0000000109807547 */ /* 0x000fea000b800000 */
[C---:B------:R-:W-:Y:S01]  /*7a00*/  LOP3.LUT P1, RZ, R12.reuse, 0x3, RZ, 0xc0, !PT ;  /* 0x000000030cff7812 */ /* 0x040fe2000782c0ff */
[----:B------:R-:W-:Y:S01]  /*7a10*/  IMAD.MOV.U32 R3, RZ, RZ, 0x4 ;  /* 0x00000004ff037424 */ /* 0x000fe200078e00ff */
[----:B------:R-:W-:Y:S01]  /*7a20*/  LOP3.LUT P0, RZ, R12, 0x1, RZ, 0xc0, !PT ;  /* 0x000000010cff7812 */ /* 0x000fe2000780c0ff */
[----:B------:R-:W-:-:S10]  /*7a30*/  HFMA2 R5, -RZ, RZ, 0, 2.384185791015625e-07 ;  /* 0x00000004ff057431 */ /* 0x000fd400000001ff */
[C---:B------:R-:W-:Y:S01]  /*7a40*/  @P1 IMAD.WIDE.U32 R2, R8.reuse, R3, UR8 ;  /* 0x0000000808021e25 */ /* 0x040fe2000f8e0003 */
[----:B------:R-:W-:Y:S01]  /*7a50*/  @P1 IADD3 R8, PT, PT, R8, 0x2, RZ ;  /* 0x0000000208081810 */ /* 0x000fe20007ffe0ff */
[----:B------:R-:W0:Y:S03]  /*7a60*/  @P1 LDC.64 R6, c[0x0][0x388] ;  /* 0x0000e200ff061b82 */ /* 0x000e260000000a00 */
[----:B------:R-:W2:Y:S04]  /*7a70*/  @P1 LDG.E R26, desc[UR12][R2.64] ;  /* 0x0000000c021a1981 */ /* 0x000ea8000c1e1900 */
[----:B------:R1:W3:Y:S01]  /*7a80*/  @P1 LDG.E R33, desc[UR12][R2.64+0x4] ;  /* 0x0000040c02211981 */ /* 0x0002e2000c1e1900 */
[----:B------:R-:W4:Y:S01]  /*7a90*/  @!P0 LDC R31, c[0x0][0x394] ;  /* 0x0000e500ff1f8b82 */ /* 0x000f220000000800 */
[----:B-1----:R-:W-:-:S07]  /*7aa0*/  @!P0 IMAD.WIDE.U32 R2, R8, R5, UR8 ;  /* 0x0000000808028e25 */ /* 0x002fce000f8e0005 */
[----:B------:R-:W2:Y:S01]  /*7ab0*/  @P1 LDC R5, c[0x0][0x394] ;  /* 0x0000e500ff051b82 */ /* 0x000ea20000000800 */
[----:B------:R1:W4:Y:S07]  /*7ac0*/  @!P0 LDG.E R8, desc[UR12][R2.64] ;  /* 0x0000000c02088981 */ /* 0x00032e000c1e1900 */
[----:B-1----:R-:W1:Y:S01]  /*7ad0*/  @!P0 LDC.64 R2, c[0x0][0x388] ;  /* 0x0000e200ff028b82 */ /* 0x002e620000000a00 */
[CC--:B--2---:R-:W-:Y:S02]  /*7ae0*/  @P1 IMAD R27, R0.reuse, R5.reuse, R26 ;  /* 0x00000005001b1224 */ /* 0x0c4fe400078e021a */
[----:B---3--:R-:W-:-:S02]  /*7af0*/  @P1 IMAD R35, R0, R5, R33 ;  /* 0x0000000500231224 */ /* 0x008fc400078e0221 */
[----:B0-----:R-:W-:-:S04]  /*7b00*/  @P1 IMAD.WIDE R4, R27, 0x4, R6 ;  /* 0x000000041b041825 */ /* 0x001fc800078e0206 */
[----:B------:R-:W-:Y:S01]  /*7b10*/  @P1 IMAD.WIDE R26, R26, 0x4, R14 ;  /* 0x000000041a1a1825 */ /* 0x000fe200078e020e */
[----:B------:R0:W2:Y:S03]  /*7b20*/  @P1 LDG.E R32, desc[UR12][R4.64] ;  /* 0x0000000c04201981 */ /* 0x0000a6000c1e1900 */
[----:B------:R-:W-:Y:S02]  /*7b30*/  @P1 IMAD.WIDE R6, R35, 0x4, R6 ;  /* 0x0000000423061825 */ /* 0x000fe400078e0206 */
[----:B------:R-:W2:Y:S04]  /*7b40*/  @P1 LDG.E R26, desc[UR12][R26.64] ;  /* 0x0000000c1a1a1981 */ /* 0x000ea8000c1e1900 */
[----:B------:R-:W3:Y:S01]  /*7b50*/  @P1 LDG.E R7, desc[UR12][R6.64] ;  /* 0x0000000c06071981 */ /* 0x000ee2000c1e1900 */
[----:B0-----:R-:W-:-:S04]  /*7b60*/  @P1 IMAD.WIDE R4, R33, 0x4, R14 ;  /* 0x0000000421041825 */ /* 0x001fc800078e020e */
[----:B----4-:R-:W-:Y:S02]  /*7b70*/  @!P0 IMAD R33, R0, R31, R8 ;  /* 0x0000001f00218224 */ /* 0x010fe400078e0208 */
[----:B------:R0:W3:Y:S02]  /*7b80*/  @P1 LDG.E R31, desc[UR12][R4.64] ;  /* 0x0000000c041f1981 */ /* 0x0000e4000c1e1900 */
[----:B-1----:R-:W-:-:S06]  /*7b90*/  @!P0 IMAD.WIDE R2, R33, 0x4, R2 ;  /* 0x0000000421028825 */ /* 0x002fcc00078e0202 */
[----:B------:R-:W4:Y:S01]  /*7ba0*/  @!P0 LDG.E R2, desc[UR12][R2.64] ;  /* 0x0000000c02028981 */ /* 0x000f22000c1e1900 */
[----:B0-----:R-:W-:-:S05]  /*7bb0*/  @!P0 IMAD.WIDE R4, R8, 0x4, R14 ;  /* 0x0000000408048825 */ /* 0x001fca00078e020e */
[----:B------:R-:W4:Y:S01]  /*7bc0*/  @!P0 LDG.E R8, desc[UR12][R4.64] ;  /* 0x0000000c04088981 */ /* 0x000f22000c1e1900 */
[----:B--2---:R-:W-:-:S04]  /*7bd0*/  @P1 FFMA R32, R32, R26, R11 ;  /* 0x0000001a20201223 */ /* 0x004fc8000000000b */
[----:B---3--:R-:W-:-:S04]  /*7be0*/  @P1 FFMA R11, R7, R31, R32 ;  /* 0x0000001f070b1223 */ /* 0x008fc80000000020 */
[----:B----4-:R-:W-:-:S07]  /*7bf0*/  @!P0 FFMA R11, R2, R8, R11 ;  /* 0x00000008020b8223 */ /* 0x010fce000000000b */
.L_x_73:
[C---:B------:R-:W-:Y:S01]  /*7c00*/  IMAD.WIDE.U32 R4, R0.reuse, 0x4, R18 ;  /* 0x0000000400047825 */ /* 0x040fe200078e0012 */
[----:B------:R-:W0:Y:S05]  /*7c10*/  LDCU UR5, c[0x0][0x394] ;  /* 0x00007280ff0577ac */ /* 0x000e2a0008000800 */
[----:B------:R-:W2:Y:S01]  /*7c20*/  LDG.E R4, desc[UR12][R4.64] ;  /* 0x0000000c04047981 */ /* 0x000ea2000c1e1900 */
[C---:B------:R-:W-:Y:S01]  /*7c30*/  IMAD.WIDE.U32 R2, R0.reuse, 0x4, R16 ;  /* 0x0000000400027825 */ /* 0x040fe200078e0010 */
[----:B------:R-:W-:-:S04]  /*7c40*/  IADD3 R0, PT, PT, R0, 0x1, RZ ;  /* 0x0000000100007810 */ /* 0x000fc80007ffe0ff */
[----:B0-----:R-:W-:Y:S01]  /*7c50*/  ISETP.NE.AND P0, PT, R0, UR5, PT ;  /* 0x0000000500007c0c */ /* 0x001fe2000bf05270 */
[----:B--2---:R-:W-:-:S05]  /*7c60*/  FADD R11, R4, -R11 ;  /* 0x8000000b040b7221 */ /* 0x004fca0000000000 */
[----:B------:R1:W-:Y:S07]  /*7c70*/  STG.E desc[UR12][R2.64], R11 ;  /* 0x0000000b02007986 */ /* 0x0003ee000c10190c */
[----:B------:R-:W-:Y:S05]  /*7c80*/  @P0 BRA `(.L_x_75) ;  /* 0xfffffff400ac0947 */ /* 0x000fea000383ffff */
[----:B------:R-:W0:Y:S02]  /*7c90*/  LDCU UR5, c[0x0][0x390] ;  /* 0x00007200ff0577ac */ /* 0x000e240008000800 */
[----:B0-----:R-:W-:-:S06]  /*7ca0*/  UISETP.NE.AND UP0, UPT, UR7, UR5, UPT ;  /* 0x000000050700728c */ /* 0x001fcc000bf05270 */
[----:B------:R-:W-:-:S13]  /*7cb0*/  PLOP3.LUT P0, PT, PT, PT, UP0, 0x80, 0x8 ;  /* 0x000000000008781c */ /* 0x000fda0003f0f008 */
[----:B------:R-:W-:Y:S05]  /*7cc0*/  @!P0 EXIT ;  /* 0x000000000000894d */ /* 0x000fea0003800000 */
[----:B------:R-:W-:Y:S01]  /*7cd0*/  IADD3 R10, PT, PT, R10, 0x1, RZ ;  /* 0x000000010a0a7810 */ /* 0x000fe20007ffe0ff */
[----:B------:R-:W-:Y:S01]  /*7ce0*/  VIADD R12, R12, 0x1 ;  /* 0x000000010c0c7836 */ /* 0x000fe20000000000 */
[----:B-1----:R-:W-:Y:S01]  /*7cf0*/  MOV R11, UR14 ;  /* 0x0000000e000b7c02 */ /* 0x002fe20008000f00 */
[----:B------:R-:W-:Y:S01]  /*7d00*/  UMOV UR4, UR7 ;  /* 0x0000000700047c82 */ /* 0x000fe20008000000 */
[----:B------:R-:W-:Y:S05]  /*7d10*/  BRA `(.L_x_76) ;  /* 0xffffffbc00247947 */ /* 0x000fea000383ffff */
        .weak           $__internal_0_$__cuda_sm20_sqrt_rn_f32_slowpath
        .type           $__internal_0_$__cuda_sm20_sqrt_rn_f32_slowpath,@function
        .size           $__internal_0_$__cuda_sm20_sqrt_rn_f32_slowpath,($__internal_1_$__cuda_sm3x_div_rn_noftz_f32_slowpath - $__internal_0_$__cuda_sm20_sqrt_rn_f32_slowpath)
$__internal_0_$__cuda_sm20_sqrt_rn_f32_slowpath:
[----:B------:R-:W-:-:S13]  /*7d20*/  LOP3.LUT P0, RZ, R2, 0x7fffffff, RZ, 0xc0, !PT ;  /* 0x7fffffff02ff7812 */ /* 0x000fda000780c0ff */
[----:B------:R-:W-:Y:S01]  /*7d30*/  @!P0 MOV R3, R2 ;  /* 0x0000000200038202 */ /* 0x000fe20000000f00 */
[----:B------:R-:W-:Y:S06]  /*7d40*/  @!P0 BRA `(.L_x_77) ;  /* 0x0000000000448947 */ /* 0x000fec0003800000 */
[----:B------:R-:W-:-:S13]  /*7d50*/  FSETP.GEU.FTZ.AND P0, PT, R2, RZ, PT ;  /* 0x000000ff0200720b */ /* 0x000fda0003f1e000 */
[----:B------:R-:W-:Y:S01]  /*7d60*/  @!P0 MOV R3, 0x7fffffff ;  /* 0x7fffffff00038802 */ /* 0x000fe20000000f00 */
[----:B------:R-:W-:Y:S06]  /*7d70*/  @!P0 BRA `(.L_x_77) ;  /* 0x0000000000388947 */ /* 0x000fec0003800000 */
[----:B------:R-:W-:-:S13]  /*7d80*/  FSETP.GTU.FTZ.AND P0, PT, |R2|, +INF , PT ;  /* 0x7f8000000200780b */ /* 0x000fda0003f1c200 */
[----:B------:R-:W-:Y:S01]  /*7d90*/  @P0 FADD.FTZ R3, R2, 1 ;  /* 0x3f80000002030421 */ /* 0x000fe20000010000 */
[----:B------:R-:W-:Y:S06]  /*7da0*/  @P0 BRA `(.L_x_77) ;  /* 0x00000000002c0947 */ /* 0x000fec0003800000 */
[----:B------:R-:W-:-:S13]  /*7db0*/  FSETP.NEU.FTZ.AND P0, PT, |R2|, +INF , PT ;  /* 0x7f8000000200780b */ /* 0x000fda0003f1d200 */
[----:B------:R-:W-:Y:S01]  /*7dc0*/  @!P0 MOV R3, R2 ;  /* 0x0000000200038202 */ /* 0x000fe20000000f00 */
[----:B------:R-:W-:Y:S06]  /*7dd0*/  @!P0 BRA `(.L_x_77) ;  /* 0x0000000000208947 */ /* 0x000fec0003800000 */
[----:B------:R-:W-:-:S04]  /*7de0*/  FFMA R2, R2, 1.84467440737095516160e+19, RZ ;  /* 0x5f80000002027823 */ /* 0x000fc800000000ff */
[----:B------:R-:W0:Y:S02]  /*7df0*/  MUFU.RSQ R3, R2 ;  /* 0x0000000200037308 */ /* 0x000e240000001400 */
[----:B0-----:R-:W-:Y:S01]  /*7e00*/  FMUL.FTZ R5, R2, R3 ;  /* 0x0000000302057220 */ /* 0x001fe20000410000 */
[----:B------:R-:W-:-:S03]  /*7e10*/  FMUL.FTZ R3, R3, 0.5 ;  /* 0x3f00000003037820 */ /* 0x000fc60000410000 */
[----:B------:R-:W-:-:S04]  /*7e20*/  FADD.FTZ R4, -R5, -RZ ;  /* 0x800000ff05047221 */ /* 0x000fc80000010100 */
[----:B------:R-:W-:-:S04]  /*7e30*/  FFMA R4, R5, R4, R2 ;  /* 0x0000000405047223 */ /* 0x000fc80000000002 */
[----:B------:R-:W-:-:S04]  /*7e40*/  FFMA R3, R4, R3, R5 ;  /* 0x0000000304037223 */ /* 0x000fc80000000005 */
[----:B------:R-:W-:-:S07]  /*7e50*/  FMUL.FTZ R3, R3, 2.3283064365386962891e-10 ;  /* 0x2f80000003037820 */ /* 0x000fce0000410000 */
.L_x_77:
[----:B------:R-:W-:Y:S02]  /*7e60*/  IMAD.MOV.U32 R5, RZ, RZ, R3 ;  /* 0x000000ffff057224 */ /* 0x000fe400078e0003 */
[----:B------:R-:W-:Y:S01]  /*7e70*/  HFMA2 R3, -RZ, RZ, 0, 0 ;  /* 0x00000000ff037431 */ /* 0x000fe200000001ff */
[----:B------:R-:W-:-:S04]  /*7e80*/  MOV R2, R6 ;  /* 0x0000000600027202 */ /* 0x000fc80000000f00 */
[----:B------:R-:W-:Y:S05]  /*7e90*/  RET.REL.NODEC R2 `(_Z9omp_batchPfS_iiPiS_S_S_S_f) ;  /* 0xffffff8002587950 */ /* 0x000fea0003c3ffff */
        .weak           $__internal_1_$__cuda_sm3x_div_rn_noftz_f32_slowpath
        .type           $__internal_1_$__cuda_sm3x_div_rn_noftz_f32_slowpath,@function
        .size           $__internal_1_$__cuda_sm3x_div_rn_noftz_f32_slowpath,(.L_x_89 - $__internal_1_$__cuda_sm3x_div_rn_noftz_f32_slowpath)
$__internal_1_$__cuda_sm3x_div_rn_noftz_f32_slowpath:
[----:B------:R-:W-:Y:S02]  /*7ea0*/  SHF.R.U32.HI R27, RZ, 0x17, R0 ;  /* 0x00000017ff1b7819 */ /* 0x000fe40000011600 */
[----:B------:R-:W-:Y:S02]  /*7eb0*/  SHF.R.U32.HI R32, RZ, 0x17, R2 ;  /* 0x00000017ff207819 */ /* 0x000fe40000011602 */
[----:B------:R-:W-:Y:S02]  /*7ec0*/  LOP3.LUT R27, R27, 0xff, RZ, 0xc0, !PT ;  /* 0x000000ff1b1b7812 */ /* 0x000fe400078ec0ff */
[----:B------:R-:W-:Y:S02]  /*7ed0*/  LOP3.LUT R32, R32, 0xff, RZ, 0xc0, !PT ;  /* 0x000000ff20207812 */ /* 0x000fe400078ec0ff */
[----:B------:R-:W-:Y:S02]  /*7ee0*/  IADD3 R33, PT, PT, R27, -0x1, RZ ;  /* 0xffffffff1b217810 */ /* 0x000fe40007ffe0ff */
[----:B------:R-:W-:-:S02]  /*7ef0*/  IADD3 R34, PT, PT, R32, -0x1, RZ ;  /* 0xffffffff20227810 */ /* 0x000fc40007ffe0ff */
[----:B------:R-:W-:-:S04]  /*7f00*/  ISETP.GT.U32.AND P0, PT, R33, 0xfd, PT ;  /* 0x000000fd2100780c */ /* 0x000fc80003f04070 */
[----:B------:R-:W-:-:S13]  /*7f10*/  ISETP.GT.U32.OR P0, PT, R34, 0xfd, P0 ;  /* 0x000000fd2200780c */ /* 0x000fda0000704470 */
[----:B------:R-:W-:Y:S01]  /*7f20*/  @!P0 IMAD.MOV.U32 R31, RZ, RZ, RZ ;  /* 0x000000ffff1f8224 */ /* 0x000fe200078e00ff */
[----:B------:R-:W-:Y:S06]  /*7f30*/  @!P0 BRA `(.L_x_78) ;  /* 0x00000000005c8947 */ /* 0x000fec0003800000 */
[----:B------:R-:W-:Y:S02]  /*7f40*/  FSETP.GTU.FTZ.AND P0, PT, |R2|, +INF , PT ;  /* 0x7f8000000200780b */ /* 0x000fe40003f1c200 */
[----:B------:R-:W-:-:S04]  /*7f50*/  FSETP.GTU.FTZ.AND P1, PT, |R0|, +INF , PT ;  /* 0x7f8000000000780b */ /* 0x000fc80003f3c200 */
[----:B------:R-:W-:-:S13]  /*7f60*/  PLOP3.LUT P0, PT, P0, P1, PT, 0xf8, 0x8f ;  /* 0x00000000008f781c */ /* 0x000fda0000703f70 */
[----:B------:R-:W-:Y:S05]  /*7f70*/  @P0 BRA `(.L_x_79) ;  /* 0x0000000400480947 */ /* 0x000fea0003800000 */
[----:B------:R-:W-:-:S13]  /*7f80*/  LOP3.LUT P0, RZ, R0, 0x7fffffff, R2, 0xc8, !PT ;  /* 0x7fffffff00ff7812 */ /* 0x000fda000780c802 */
[----:B------:R-:W-:Y:S05]  /*7f90*/  @!P0 BRA `(.L_x_80) ;  /* 0x0000000400388947 */ /* 0x000fea0003800000 */
[----:B------:R-:W-:Y:S02]  /*7fa0*/  FSETP.NEU.FTZ.AND P0, PT, |R2|, +INF , PT ;  /* 0x7f8000000200780b */ /* 0x000fe40003f1d200 */
[----:B------:R-:W-:Y:S02]  /*7fb0*/  FSETP.NEU.FTZ.AND P2, PT, |R0|, +INF , PT ;  /* 0x7f8000000000780b */ /* 0x000fe40003f5d200 */
[----:B------:R-:W-:-:S11]  /*7fc0*/  FSETP.NEU.FTZ.AND P1, PT, |R2|, +INF , PT ;  /* 0x7f8000000200780b */ /* 0x000fd60003f3d200 */
[----:B------:R-:W-:Y:S05]  /*7fd0*/  @!P2 BRA !P0, `(.L_x_80) ;  /* 0x000000040028a947 */ /* 0x000fea0004000000 */
[----:B------:R-:W-:-:S04]  /*7fe0*/  LOP3.LUT P0, RZ, R2, 0x7fffffff, RZ, 0xc0, !PT ;  /* 0x7fffffff02ff7812 */ /* 0x000fc8000780c0ff */
[----:B------:R-:W-:-:S13]  /*7ff0*/  PLOP3.LUT P0, PT, P2, P0, PT, 0x2f, 0xf2 ;  /* 0x0000000000f2781c */ /* 0x000fda0001700577 */
[----:B------:R-:W-:Y:S05]  /*8000*/  @P0 BRA `(.L_x_81) ;  /* 0x0000000400140947 */ /* 0x000fea0003800000 */
[----:B------:R-:W-:-:S04]  /*8010*/  LOP3.LUT P0, RZ, R0, 0x7fffffff, RZ, 0xc0, !PT ;  /* 0x7fffffff00ff7812 */ /* 0x000fc8000780c0ff */
[----:B------:R-:W-:-:S13]  /*8020*/  PLOP3.LUT P0, PT, P1, P0, PT, 0x2f, 0xf2 ;  /* 0x0000000000f2781c */ /* 0x000fda0000f00577 */
[----:B------:R-:W-:Y:S05]  /*8030*/  @P0 BRA `(.L_x_82) ;  /* 0x0000000000fc0947 */ /* 0x000fea0003800000 */
[----:B------:R-:W-:Y:S02]  /*8040*/  ISETP.GE.AND P0, PT, R34, RZ, PT ;  /* 0x000000ff2200720c */ /* 0x000fe40003f06270 */
[----:B------:R-:W-:-:S11]  /*8050*/  ISETP.GE.AND P1, PT, R33, RZ, PT ;  /* 0x000000ff2100720c */ /* 0x000fd60003f26270 */
[----:B------:R-:W-:Y:S01]  /*8060*/  @P0 MOV R31, RZ ;  /* 0x000000ff001f0202 */ /* 0x000fe20000000f00 */
[----:B------:R-:W-:Y:S01]  /*8070*/  @!P0 FFMA R2, R2, 1.84467440737095516160e+19, RZ ;  /* 0x5f80000002028823 */ /* 0x000fe200000000ff */
[----:B------:R-:W-:Y:S01]  /*8080*/  @!P0 MOV R31, 0xffffffc0 ;  /* 0xffffffc0001f8802 */ /* 0x000fe20000000f00 */
[----:B------:R-:W-:-:S03]  /*8090*/  @!P1 FFMA R0, R0, 1.84467440737095516160e+19, RZ ;  /* 0x5f80000000009823 */ /* 0x000fc600000000ff */
[----:B------:R-:W-:-:S07]  /*80a0*/  @!P1 IADD3 R31, PT, PT, R31, 0x40, RZ ;  /* 0x000000401f1f9810 */ /* 0x000fce0007ffe0ff */
.L_x_78:
[----:B------:R-:W-:Y:S01]  /*80b0*/  LEA R33, R27, 0xc0800000, 0x17 ;  /* 0xc08000001b217811 */ /* 0x000fe200078eb8ff */
[----:B------:R-:W-:-:S03]  /*80c0*/  VIADD R34, R32, 0xffffff81 ;  /* 0xffffff8120227836 */ /* 0x000fc60000000000 */
[----:B------:R-:W-:Y:S02]  /*80d0*/  IADD3 R33, PT, PT, -R33, R0, RZ ;  /* 0x0000000021217210 */ /* 0x000fe40007ffe1ff */
[----:B------:R-:W-:Y:S02]  /*80e0*/  IADD3 R27, PT, PT, R34, 0x7f, -R27 ;  /* 0x0000007f221b7810 */ /* 0x000fe40007ffe81b */
[----:B------:R0:W1:Y:S02]  /*80f0*/  MUFU.RCP R0, R33 ;  /* 0x0000002100007308 */ /* 0x0000640000001000 */
[----:B------:R-:W-:Y:S01]  /*8100*/  IADD3 R31, PT, PT, R27, R31, RZ ;  /* 0x0000001f1b1f7210 */ /* 0x000fe20007ffe0ff */
[----:B0-----:R-:W-:-:S04]  /*8110*/  FADD.FTZ R33, -R33, -RZ ;  /* 0x800000ff21217221 */ /* 0x001fc80000010100 */
[----:B-1----:R-:W-:-:S04]  /*8120*/  FFMA R32, R0, R33, 1 ;  /* 0x3f80000000207423 */ /* 0x002fc80000000021 */
[----:B------:R-:W-:Y:S01]  /*8130*/  FFMA R32, R0, R32, R0 ;  /* 0x0000002000207223 */ /* 0x000fe20000000000 */
[----:B------:R-:W-:-:S04]  /*8140*/  IMAD R0, R34, -0x800000, R2 ;  /* 0xff80000022007824 */ /* 0x000fc800078e0202 */
[----:B------:R-:W-:-:S04]  /*8150*/  FFMA R2, R0, R32, RZ ;  /* 0x0000002000027223 */ /* 0x000fc800000000ff */
[----:B------:R-:W-:-:S04]  /*8160*/  FFMA R35, R33, R2, R0 ;  /* 0x0000000221237223 */ /* 0x000fc80000000000 */
[----:B------:R-:W-:-:S04]  /*8170*/  FFMA R35, R32, R35, R2 ;  /* 0x0000002320237223 */ /* 0x000fc80000000002 */
[----:B------:R-:W-:-:S04]  /*8180*/  FFMA R0, R33, R35, R0 ;  /* 0x0000002321007223 */ /* 0x000fc80000000000 */
[----:B------:R-:W-:-:S05]  /*8190*/  FFMA R2, R32, R0, R35 ;  /* 0x0000000020027223 */ /* 0x000fca0000000023 */
[----:B------:R-:W-:-:S04]  /*81a0*/  SHF.R.U32.HI R27, RZ, 0x17, R2 ;  /* 0x00000017ff1b7819 */ /* 0x000fc80000011602 */
[----:B------:R-:W-:-:S04]  /*81b0*/  LOP3.LUT R27, R27, 0xff, RZ, 0xc0, !PT ;  /* 0x000000ff1b1b7812 */ /* 0x000fc800078ec0ff */
[----:B------:R-:W-:-:S04]  /*81c0*/  IADD3 R27, PT, PT, R27, R31, RZ ;  /* 0x0000001f1b1b7210 */ /* 0x000fc80007ffe0ff */
[----:B------:R-:W-:-:S04]  /*81d0*/  IADD3 R33, PT, PT, R27, -0x1, RZ ;  /* 0xffffffff1b217810 */ /* 0x000fc80007ffe0ff */
[----:B------:R-:W-:-:S13]  /*81e0*/  ISETP.GE.U32.AND P0, PT, R33, 0xfe, PT ;  /* 0x000000fe2100780c */ /* 0x000fda0003f06070 */
[----:B------:R-:W-:Y:S05]  /*81f0*/  @!P0 BRA `(.L_x_83) ;  /* 0x0000000000808947 */ /* 0x000fea0003800000 */
[----:B------:R-:W-:-:S13]  /*8200*/  ISETP.GT.AND P0, PT, R27, 0xfe, PT ;  /* 0x000000fe1b00780c */ /* 0x000fda0003f04270 */
[----:B------:R-:W-:Y:S05]  /*8210*/  @P0 BRA `(.L_x_84) ;  /* 0x00000000006c0947 */ /* 0x000fea0003800000 */
[----:B------:R-:W-:-:S13]  /*8220*/  ISETP.GE.AND P0, PT, R27, 0x1, PT ;  /* 0x000000011b00780c */ /* 0x000fda0003f06270 */
[----:B------:R-:W-:Y:S05]  /*8230*/  @P0 BRA `(.L_x_85) ;  /* 0x0000000000740947 */ /* 0x000fea0003800000 */
[----:B------:R-:W-:Y:S02]  /*8240*/  ISETP.GE.AND P0, PT, R27, -0x18, PT ;  /* 0xffffffe81b00780c */ /* 0x000fe40003f06270 */
[----:B------:R-:W-:-:S11]  /*8250*/  LOP3.LUT R2, R2, 0x80000000, RZ, 0xc0, !PT ;  /* 0x8000000002027812 */ /* 0x000fd600078ec0ff */
[----:B------:R-:W-:Y:S05]  /*8260*/  @!P0 BRA `(.L_x_85) ;  /* 0x0000000000688947 */ /* 0x000fea0003800000 */
[CCC-:B------:R-:W-:Y:S01]  /*8270*/  FFMA.RZ R31, R32.reuse, R0.reuse, R35.reuse ;  /* 0x00000000201f7223 */ /* 0x1c0fe2000000c023 */
[CCC-:B------:R-:W-:Y:S01]  /*8280*/  FFMA.RP R33, R32.reuse, R0.reuse, R35.reuse ;  /* 0x0000000020217223 */ /* 0x1c0fe20000008023 */
[----:B------:R-:W-:Y:S01]  /*8290*/  FFMA.RM R0, R32, R0, R35 ;  /* 0x0000000020007223 */ /* 0x000fe20000004023 */
[----:B------:R-:W-:Y:S02]  /*82a0*/  ISETP.NE.AND P2, PT, R27, RZ, PT ;  /* 0x000000ff1b00720c */ /* 0x000fe40003f45270 */
[----:B------:R-:W-:Y:S02]  /*82b0*/  LOP3.LUT R31, R31, 0x7fffff, RZ, 0xc0, !PT ;  /* 0x007fffff1f1f7812 */ /* 0x000fe400078ec0ff */
[----:B------:R-:W-:Y:S02]  /*82c0*/  ISETP.NE.AND P1, PT, R27, RZ, PT ;  /* 0x000000ff1b00720c */ /* 0x000fe40003f25270 */
[----:B------:R-:W-:Y:S02]  /*82d0*/  LOP3.LUT R32, R31, 0x800000, RZ, 0xfc, !PT ;  /* 0x008000001f207812 */ /* 0x000fe400078efcff */
[----:B------:R-:W-:Y:S01]  /*82e0*/  IADD3 R31, PT, PT, R27, 0x20, RZ ;  /* 0x000000201b1f7810 */ /* 0x000fe20007ffe0ff */
[----:B------:R-:W-:Y:S01]  /*82f0*/  IMAD.MOV R27, RZ, RZ, -R27 ;  /* 0x000000ffff1b7224 */ /* 0x000fe200078e0a1b */
[----:B------:R-:W-:-:S02]  /*8300*/  FSETP.NEU.FTZ.AND P0, PT, R33, R0, PT ;  /* 0x000000002100720b */ /* 0x000fc40003f1d000 */
[----:B------:R-:W-:Y:S02]  /*8310*/  SHF.L.U32 R31, R32, R31, RZ ;  /* 0x0000001f201f7219 */ /* 0x000fe400000006ff */
[----:B------:R-:W-:Y:S02]  /*8320*/  SEL R27, R27, RZ, P2 ;  /* 0x000000ff1b1b7207 */ /* 0x000fe40001000000 */
[----:B------:R-:W-:Y:S02]  /*8330*/  ISETP.NE.AND P1, PT, R31, RZ, P1 ;  /* 0x000000ff1f00720c */ /* 0x000fe40000f25270 */
[----:B------:R-:W-:Y:S02]  /*8340*/  SHF.R.U32.HI R32, RZ, R27, R32 ;  /* 0x0000001bff207219 */ /* 0x000fe40000011620 */
[----:B------:R-:W-:Y:S02]  /*8350*/  PLOP3.LUT P0, PT, P0, P1, PT, 0xf8, 0x8f ;  /* 0x00000000008f781c */ /* 0x000fe40000703f70 */
[----:B------:R-:W-:-:S02]  /*8360*/  SHF.R.U32.HI R27, RZ, 0x1, R32 ;  /* 0x00000001ff1b7819 */ /* 0x000fc40000011620 */
[----:B------:R-:W-:-:S04]  /*8370*/  SEL R0, RZ, 0x1, !P0 ;  /* 0x00000001ff007807 */ /* 0x000fc80004000000 */
[----:B------:R-:W-:-:S04]  /*8380*/  LOP3.LUT R0, R0, 0x1, R27, 0xf8, !PT ;  /* 0x0000000100007812 */ /* 0x000fc800078ef81b */
[----:B------:R-:W-:-:S04]  /*8390*/  LOP3.LUT R0, R0, R32, RZ, 0xc0, !PT ;  /* 0x0000002000007212 */ /* 0x000fc800078ec0ff */
[----:B------:R-:W-:-:S04]  /*83a0*/  IADD3 R0, PT, PT, R27, R0, RZ ;  /* 0x000000001b007210 */ /* 0x000fc80007ffe0ff */
[----:B------:R-:W-:Y:S01]  /*83b0*/  LOP3.LUT R2, R0, R2, RZ, 0xfc, !PT ;  /* 0x0000000200027212 */ /* 0x000fe200078efcff */
[----:B------:R-:W-:Y:S06]  /*83c0*/  BRA `(.L_x_85) ;  /* 0x0000000000107947 */ /* 0x000fec0003800000 */
.L_x_84:
[----:B------:R-:W-:-:S04]  /*83d0*/  LOP3.LUT R2, R2, 0x80000000, RZ, 0xc0, !PT ;  /* 0x8000000002027812 */ /* 0x000fc800078ec0ff */
[----:B------:R-:W-:Y:S01]  /*83e0*/  LOP3.LUT R2, R2, 0x7f800000, RZ, 0xfc, !PT ;  /* 0x7f80000002027812 */ /* 0x000fe200078efcff */
[----:B------:R-:W-:Y:S06]  /*83f0*/  BRA `(.L_x_85) ;  /* 0x0000000000047947 */ /* 0x000fec0003800000 */
.L_x_83:
[----:B------:R-:W-:-:S07]  /*8400*/  LEA R2, R31, R2, 0x17 ;  /* 0x000000021f027211 */ /* 0x000fce00078eb8ff */
.L_x_85:
[----:B------:R-:W-:Y:S01]  /*8410*/  MOV R0, R2 ;  /* 0x0000000200007202 */ /* 0x000fe20000000f00 */
[----:B------:R-:W-:Y:S06]  /*8420*/  BRA `(.L_x_86) ;  /* 0x0000000000207947 */ /* 0x000fec0003800000 */
.L_x_82:
[----:B------:R-:W-:-:S04]  /*8430*/  LOP3.LUT R0, R0, 0x80000000, R2, 0x48, !PT ;  /* 0x8000000000007812 */ /* 0x000fc800078e4802 */
[----:B------:R-:W-:Y:S01]  /*8440*/  LOP3.LUT R0, R0, 0x7f800000, RZ, 0xfc, !PT ;  /* 0x7f80000000007812 */ /* 0x000fe200078efcff */
[----:B------:R-:W-:Y:S06]  /*8450*/  BRA `(.L_x_86) ;  /* 0x0000000000147947 */ /* 0x000fec0003800000 */
.L_x_81:
[----:B------:R-:W-:Y:S01]  /*8460*/  LOP3.LUT R0, R0, 0x80000000, R2, 0x48, !PT ;  /* 0x8000000000007812 */ /* 0x000fe200078e4802 */
[----:B------:R-:W-:Y:S06]  /*8470*/  BRA `(.L_x_86) ;  /* 0x00000000000c7947 */ /* 0x000fec0003800000 */
.L_x_80:
[----:B------:R-:W0:Y:S01]  /*8480*/  MUFU.RSQ R0, -QNAN ;  /* 0xffc0000000007908 */ /* 0x000e220000001400 */
[----:B------:R-:W-:Y:S05]  /*8490*/  BRA `(.L_x_86) ;  /* 0x0000000000047947 */ /* 0x000fea0003800000 */
.L_x_79:
[----:B------:R-:W-:-:S07]  /*84a0*/  FADD.FTZ R0, R2, R0 ;  /* 0x0000000002007221 */ /* 0x000fce0000010000 */
.L_x_86:
[----:B------:R-:W-:-:S04]  /*84b0*/  HFMA2 R27, -RZ, RZ, 0, 0 ;  /* 0x00000000ff1b7431 */ /* 0x000fc800000001ff */
[----:B0-----:R-:W-:Y:S05]  /*84c0*/  RET.REL.NODEC R26 `(_Z9omp_batchPfS_iiPiS_S_S_S_f) ;  /* 0xffffff781acc7950 */ /* 0x001fea0003c3ffff */
.L_x_87:
[----:B------:R-:W-:-:S00]  /*84d0*/  BRA `(.L_x_87) ;  /* 0xfffffffc00fc7947 */ /* 0x000fc0000383ffff */
[----:B------:R-:W-:-:S00]  /*84e0*/  NOP ;  /* 0x0000000000007918 */ /* 0x000fc00000000000 */
        /* <DEDUP_REMOVED lines=9> */
.L_x_89:


//--------------------- .nv.shared.reserved.0     --------------------------
	.section	.nv.shared.reserved.0,"aw",@nobits
	.weak		__nv_reservedSMEM_offset_0_alias
	.size		__nv_reservedSMEM_offset_0_alias, 0, 64
	.other		__nv_reservedSMEM_offset_0_alias,@"STO_CUDA_RESERVED_SHARED STV_DEFAULT"
__nv_reservedSMEM_offset_0_alias:
	.zero		0
	.zero		64


//--------------------- .nv.constant0._Z9omp_batchPfS_iiPiS_S_S_S_f --------------------------
	.section	.nv.constant0._Z9omp_batchPfS_iiPiS_S_S_S_f,"a",@progbits
	.sectionflags	@""
	.align	4
.nv.constant0._Z9omp_batchPfS_iiPiS_S_S_S_f:
	.zero		964


//--------------------- SYMBOLS --------------------------

	.type		.nv.reservedSmem.offset0,@object
	.size		.nv.reservedSmem.offset0,0x4
